	.target	sm_90a

	.elftype	@"ET_EXEC"


//--------------------- .note.nv.tkinfo           --------------------------
	.section	.note.nv.tkinfo,"",@"SHT_NOTE"
	.sectionflags	@"SHF_NOTE_NV_TKINFO"
	.tkinfo
        /*0018*/ 	.word	0x00000002
        /*0030*/ 	.string	""
        /*0030*/ 	.string	"ptxas"
        /*0030*/ 	.string	"Cuda compilation tools, release 13.0, V13.0.88"
        /*0030*/ 	.string	"Build cuda_13.0.r13.0/compiler.36424714_0"
        /*0030*/ 	.string	"-arch sm_90a -m 64 "



//--------------------- .note.nv.cuinfo           --------------------------
	.section	.note.nv.cuinfo,"",@"SHT_NOTE"
	.sectionflags	@"SHF_NOTE_NV_CUINFO"
        /*0018*/ 	.short	0x0002
        /*001a*/ 	.short	0x005a
        /*001c*/ 	.short	0x0082
	.zero		2


//--------------------- .nv.info                  --------------------------
	.section	.nv.info,"",@"SHT_CUDA_INFO"
	.align	4


	//----- nvinfo : EIATTR_REGCOUNT
	.align		4
        /*0000*/ 	.byte	0x04, 0x2f
        /*0002*/ 	.short	(.L_12 - .L_11)
	.align		4
.L_11:
        /*0004*/ 	.word	index@(_ZN7cutlass13device_kernelIN5flash19enable_sm80_to_sm89INS1_16FlashAttnFwdSm80INS1_25CollectiveMainloopFwdSm80ILi4ELi1ELb0EN4cute5tupleIJNS5_1CILi128EEENS7_ILi64EEENS7_ILi96EEEEEELi96ENS_6half_tEfNS_4arch4Sm80ELb1ELb0ELb1ELb1ELb1ELb1ELb1ELb0EEENS1_21CollectiveEpilogueFwdINS6_IJS8_SA_S9_EEENS6_IJNS7_ILi1EEESI_SI_EEESC_SE_Li128ELb1ELb1ELb0ELb0EEENS1_19SingleTileSchedulerILb1ELb0ELb1ELi128EEEEEEEEEvNT_6ParamsE)
        /*0008*/ 	.word	0x00000004


	//----- nvinfo : EIATTR_FRAME_SIZE
	.align		4
.L_12:
        /*000c*/ 	.byte	0x04, 0x11
        /*000e*/ 	.short	(.L_14 - .L_13)
	.align		4
.L_13:
        /*0010*/ 	.word	index@(_ZN7cutlass13device_kernelIN5flash19enable_sm80_to_sm89INS1_16FlashAttnFwdSm80INS1_25CollectiveMainloopFwdSm80ILi4ELi1ELb0EN4cute5tupleIJNS5_1CILi128EEENS7_ILi64EEENS7_ILi96EEEEEELi96ENS_6half_tEfNS_4arch4Sm80ELb1ELb0ELb1ELb1ELb1ELb1ELb1ELb0EEENS1_21CollectiveEpilogueFwdINS6_IJS8_SA_S9_EEENS6_IJNS7_ILi1EEESI_SI_EEESC_SE_Li128ELb1ELb1ELb0ELb0EEENS1_19SingleTileSchedulerILb1ELb0ELb1ELi128EEEEEEEEEvNT_6ParamsE)
        /*0014*/ 	.word	0x00000000


	//----- nvinfo : EIATTR_REGCOUNT
	.align		4
.L_14:
        /*0018*/ 	.byte	0x04, 0x2f
        /*001a*/ 	.short	(.L_16 - .L_15)
	.align		4
.L_15:
        /*001c*/ 	.word	index@(_ZN7cutlass13device_kernelIN5flash19enable_sm80_to_sm89INS1_16FlashAttnFwdSm80INS1_25CollectiveMainloopFwdSm80ILi4ELi1ELb0EN4cute5tupleIJNS5_1CILi128EEENS7_ILi64EEENS7_ILi96EEEEEELi96ENS_6half_tEfNS_4arch4Sm80ELb1ELb0ELb1ELb1ELb1ELb0ELb1ELb0EEENS1_21CollectiveEpilogueFwdINS6_IJS8_SA_S9_EEENS6_IJNS7_ILi1EEESI_SI_EEESC_SE_Li128ELb1ELb1ELb0ELb0EEENS1_19SingleTileSchedulerILb1ELb0ELb1ELi128EEEEEEEEEvNT_6ParamsE)
        /*0020*/ 	.word	0x00000004


	//----- nvinfo : EIATTR_FRAME_SIZE
	.align		4
.L_16:
        /*0024*/ 	.byte	0x04, 0x11
        /*0026*/ 	.short	(.L_18 - .L_17)
	.align		4
.L_17:
        /*0028*/ 	.word	index@(_ZN7cutlass13device_kernelIN5flash19enable_sm80_to_sm89INS1_16FlashAttnFwdSm80INS1_25CollectiveMainloopFwdSm80ILi4ELi1ELb0EN4cute5tupleIJNS5_1CILi128EEENS7_ILi64EEENS7_ILi96EEEEEELi96ENS_6half_tEfNS_4arch4Sm80ELb1ELb0ELb1ELb1ELb1ELb0ELb1ELb0EEENS1_21CollectiveEpilogueFwdINS6_IJS8_SA_S9_EEENS6_IJNS7_ILi1EEESI_SI_EEESC_SE_Li128ELb1ELb1ELb0ELb0EEENS1_19SingleTileSchedulerILb1ELb0ELb1ELi128EEEEEEEEEvNT_6ParamsE)
        /*002c*/ 	.word	0x00000000


	//----- nvinfo : EIATTR_REGCOUNT
	.align		4
.L_18:
        /*0030*/ 	.byte	0x04, 0x2f
        /*0032*/ 	.short	(.L_20 - .L_19)
	.align		4
.L_19:
        /*0034*/ 	.word	index@(_ZN7cutlass13device_kernelIN5flash19enable_sm80_to_sm89INS1_16FlashAttnFwdSm80INS1_25CollectiveMainloopFwdSm80ILi4ELi1ELb0EN4cute5tupleIJNS5_1CILi128EEENS7_ILi64EEENS7_ILi96EEEEEELi96ENS_6half_tEfNS_4arch4Sm80ELb1ELb0ELb1ELb0ELb1ELb0ELb1ELb0EEENS1_21CollectiveEpilogueFwdINS6_IJS8_SA_S9_EEENS6_IJNS7_ILi1EEESI_SI_EEESC_SE_Li128ELb0ELb1ELb0ELb0EEENS1_30DynamicPersistentTileSchedulerILi128ELi128ELb0ELb1ELb0EEEEEEEEEvNT_6ParamsE)
        /*0038*/ 	.word	0x00000004


	//----- nvinfo : EIATTR_FRAME_SIZE
	.align		4
.L_20:
        /*003c*/ 	.byte	0x04, 0x11
        /*003e*/ 	.short	(.L_22 - .L_21)
	.align		4
.L_21:
        /*0040*/ 	.word	index@(_ZN7cutlass13device_kernelIN5flash19enable_sm80_to_sm89INS1_16FlashAttnFwdSm80INS1_25CollectiveMainloopFwdSm80ILi4ELi1ELb0EN4cute5tupleIJNS5_1CILi128EEENS7_ILi64EEENS7_ILi96EEEEEELi96ENS_6half_tEfNS_4arch4Sm80ELb1ELb0ELb1ELb0ELb1ELb0ELb1ELb0EEENS1_21CollectiveEpilogueFwdINS6_IJS8_SA_S9_EEENS6_IJNS7_ILi1EEESI_SI_EEESC_SE_Li128ELb0ELb1ELb0ELb0EEENS1_30DynamicPersistentTileSchedulerILi128ELi128ELb0ELb1ELb0EEEEEEEEEvNT_6ParamsE)
        /*0044*/ 	.word	0x00000000


	//----- nvinfo : EIATTR_REGCOUNT
	.align		4
.L_22:
        /*0048*/ 	.byte	0x04, 0x2f
        /*004a*/ 	.short	(.L_24 - .L_23)
	.align		4
.L_23:
        /*004c*/ 	.word	index@(_ZN7cutlass13device_kernelIN5flash19enable_sm80_to_sm89INS1_16FlashAttnFwdSm80INS1_25CollectiveMainloopFwdSm80ILi4ELi1ELb0EN4cute5tupleIJNS5_1CILi128EEENS7_ILi48EEENS7_ILi96EEEEEELi96ENS_6half_tEfNS_4arch4Sm80ELb0ELb1ELb1ELb1ELb1ELb1ELb1ELb0EEENS1_21CollectiveEpilogueFwdINS6_IJS8_SA_S9_EEENS6_IJNS7_ILi1EEESI_SI_EEESC_SE_Li128ELb1ELb1ELb0ELb0EEENS1_19SingleTileSchedulerILb1ELb0ELb1ELi128EEEEEEEEEvNT_6ParamsE)
        /*0050*/ 	.word	0x00000004


	//----- nvinfo : EIATTR_FRAME_SIZE
	.align		4
.L_24:
        /*0054*/ 	.byte	0x04, 0x11
        /*0056*/ 	.short	(.L_26 - .L_25)
	.align		4
.L_25:
        /*0058*/ 	.word	index@(_ZN7cutlass13device_kernelIN5flash19enable_sm80_to_sm89INS1_16FlashAttnFwdSm80INS1_25CollectiveMainloopFwdSm80ILi4ELi1ELb0EN4cute5tupleIJNS5_1CILi128EEENS7_ILi48EEENS7_ILi96EEEEEELi96ENS_6half_tEfNS_4arch4Sm80ELb0ELb1ELb1ELb1ELb1ELb1ELb1ELb0EEENS1_21CollectiveEpilogueFwdINS6_IJS8_SA_S9_EEENS6_IJNS7_ILi1EEESI_SI_EEESC_SE_Li128ELb1ELb1ELb0ELb0EEENS1_19SingleTileSchedulerILb1ELb0ELb1ELi128EEEEEEEEEvNT_6ParamsE)
        /*005c*/ 	.word	0x00000000


	//----- nvinfo : EIATTR_REGCOUNT
	.align		4
.L_26:
        /*0060*/ 	.byte	0x04, 0x2f
        /*0062*/ 	.short	(.L_28 - .L_27)
	.align		4
.L_27:
        /*0064*/ 	.word	index@(_ZN7cutlass13device_kernelIN5flash19enable_sm80_to_sm89INS1_16FlashAttnFwdSm80INS1_25CollectiveMainloopFwdSm80ILi4ELi1ELb0EN4cute5tupleIJNS5_1CILi128EEENS7_ILi48EEENS7_ILi96EEEEEELi96ENS_6half_tEfNS_4arch4Sm80ELb0ELb1ELb1ELb1ELb1ELb0ELb1ELb0EEENS1_21CollectiveEpilogueFwdINS6_IJS8_SA_S9_EEENS6_IJNS7_ILi1EEESI_SI_EEESC_SE_Li128ELb1ELb1ELb0ELb0EEENS1_19SingleTileSchedulerILb1ELb0ELb1ELi128EEEEEEEEEvNT_6ParamsE)
        /*0068*/ 	.word	0x00000004


	//----- nvinfo : EIATTR_FRAME_SIZE
	.align		4
.L_28:
        /*006c*/ 	.byte	0x04, 0x11
        /*006e*/ 	.short	(.L_30 - .L_29)
	.align		4
.L_29:
        /*0070*/ 	.word	index@(_ZN7cutlass13device_kernelIN5flash19enable_sm80_to_sm89INS1_16FlashAttnFwdSm80INS1_25CollectiveMainloopFwdSm80ILi4ELi1ELb0EN4cute5tupleIJNS5_1CILi128EEENS7_ILi48EEENS7_ILi96EEEEEELi96ENS_6half_tEfNS_4arch4Sm80ELb0ELb1ELb1ELb1ELb1ELb0ELb1ELb0EEENS1_21CollectiveEpilogueFwdINS6_IJS8_SA_S9_EEENS6_IJNS7_ILi1EEESI_SI_EEESC_SE_Li128ELb1ELb1ELb0ELb0EEENS1_19SingleTileSchedulerILb1ELb0ELb1ELi128EEEEEEEEEvNT_6ParamsE)
        /*0074*/ 	.word	0x00000000


	//----- nvinfo : EIATTR_REGCOUNT
	.align		4
.L_30:
        /*0078*/ 	.byte	0x04, 0x2f
        /*007a*/ 	.short	(.L_32 - .L_31)
	.align		4
.L_31:
        /*007c*/ 	.word	index@(_ZN7cutlass13device_kernelIN5flash19enable_sm80_to_sm89INS1_16FlashAttnFwdSm80INS1_25CollectiveMainloopFwdSm80ILi4ELi1ELb0EN4cute5tupleIJNS5_1CILi128EEENS7_ILi48EEENS7_ILi96EEEEEELi96ENS_6half_tEfNS_4arch4Sm80ELb0ELb1ELb1ELb0ELb1ELb0ELb1ELb0EEENS1_21CollectiveEpilogueFwdINS6_IJS8_SA_S9_EEENS6_IJNS7_ILi1EEESI_SI_EEESC_SE_Li128ELb0ELb1ELb0ELb0EEENS1_19SingleTileSchedulerILb0ELb0ELb1ELi128EEEEEEEEEvNT_6ParamsE)
        /*0080*/ 	.word	0x00000004


	//----- nvinfo : EIATTR_FRAME_SIZE
	.align		4
.L_32:
        /*0084*/ 	.byte	0x04, 0x11
        /*0086*/ 	.short	(.L_34 - .L_33)
	.align		4
.L_33:
        /*0088*/ 	.word	index@(_ZN7cutlass13device_kernelIN5flash19enable_sm80_to_sm89INS1_16FlashAttnFwdSm80INS1_25CollectiveMainloopFwdSm80ILi4ELi1ELb0EN4cute5tupleIJNS5_1CILi128EEENS7_ILi48EEENS7_ILi96EEEEEELi96ENS_6half_tEfNS_4arch4Sm80ELb0ELb1ELb1ELb0ELb1ELb0ELb1ELb0EEENS1_21CollectiveEpilogueFwdINS6_IJS8_SA_S9_EEENS6_IJNS7_ILi1EEESI_SI_EEESC_SE_Li128ELb0ELb1ELb0ELb0EEENS1_19SingleTileSchedulerILb0ELb0ELb1ELi128EEEEEEEEEvNT_6ParamsE)
        /*008c*/ 	.word	0x00000000


	//----- nvinfo : EIATTR_REGCOUNT
	.align		4
.L_34:
        /*0090*/ 	.byte	0x04, 0x2f
        /*0092*/ 	.short	(.L_36 - .L_35)
	.align		4
.L_35:
        /*0094*/ 	.word	index@(_ZN7cutlass13device_kernelIN5flash19enable_sm80_to_sm89INS1_16FlashAttnFwdSm80INS1_25CollectiveMainloopFwdSm80ILi4ELi1ELb0EN4cute5tupleIJNS5_1CILi128EEENS7_ILi64EEENS7_ILi96EEEEEELi96ENS_6half_tEfNS_4arch4Sm80ELb0ELb0ELb1ELb1ELb1ELb1ELb1ELb0EEENS1_21CollectiveEpilogueFwdINS6_IJS8_SA_S9_EEENS6_IJNS7_ILi1EEESI_SI_EEESC_SE_Li128ELb1ELb1ELb0ELb0EEENS1_19SingleTileSchedulerILb1ELb0ELb1ELi128EEEEEEEEEvNT_6ParamsE)
        /*0098*/ 	.word	0x00000004


	//----- nvinfo : EIATTR_FRAME_SIZE
	.align		4
.L_36:
        /*009c*/ 	.byte	0x04, 0x11
        /*009e*/ 	.short	(.L_38 - .L_37)
	.align		4
.L_37:
        /*00a0*/ 	.word	index@(_ZN7cutlass13device_kernelIN5flash19enable_sm80_to_sm89INS1_16FlashAttnFwdSm80INS1_25CollectiveMainloopFwdSm80ILi4ELi1ELb0EN4cute5tupleIJNS5_1CILi128EEENS7_ILi64EEENS7_ILi96EEEEEELi96ENS_6half_tEfNS_4arch4Sm80ELb0ELb0ELb1ELb1ELb1ELb1ELb1ELb0EEENS1_21CollectiveEpilogueFwdINS6_IJS8_SA_S9_EEENS6_IJNS7_ILi1EEESI_SI_EEESC_SE_Li128ELb1ELb1ELb0ELb0EEENS1_19SingleTileSchedulerILb1ELb0ELb1ELi128EEEEEEEEEvNT_6ParamsE)
        /*00a4*/ 	.word	0x00000000


	//----- nvinfo : EIATTR_REGCOUNT
	.align		4
.L_38:
        /*00a8*/ 	.byte	0x04, 0x2f
        /*00aa*/ 	.short	(.L_40 - .L_39)
	.align		4
.L_39:
        /*00ac*/ 	.word	index@(_ZN7cutlass13device_kernelIN5flash19enable_sm80_to_sm89INS1_16FlashAttnFwdSm80INS1_25CollectiveMainloopFwdSm80ILi4ELi1ELb0EN4cute5tupleIJNS5_1CILi128EEENS7_ILi64EEENS7_ILi96EEEEEELi96ENS_6half_tEfNS_4arch4Sm80ELb0ELb0ELb1ELb1ELb1ELb0ELb1ELb0EEENS1_21CollectiveEpilogueFwdINS6_IJS8_SA_S9_EEENS6_IJNS7_ILi1EEESI_SI_EEESC_SE_Li128ELb1ELb1ELb0ELb0EEENS1_19SingleTileSchedulerILb1ELb0ELb1ELi128EEEEEEEEEvNT_6ParamsE)
        /*00b0*/ 	.word	0x00000004


	//----- nvinfo : EIATTR_FRAME_SIZE
	.align		4
.L_40:
        /*00b4*/ 	.byte	0x04, 0x11
        /*00b6*/ 	.short	(.L_42 - .L_41)
	.align		4
.L_41:
        /*00b8*/ 	.word	index@(_ZN7cutlass13device_kernelIN5flash19enable_sm80_to_sm89INS1_16FlashAttnFwdSm80INS1_25CollectiveMainloopFwdSm80ILi4ELi1ELb0EN4cute5tupleIJNS5_1CILi128EEENS7_ILi64EEENS7_ILi96EEEEEELi96ENS_6half_tEfNS_4arch4Sm80ELb0ELb0ELb1ELb1ELb1ELb0ELb1ELb0EEENS1_21CollectiveEpilogueFwdINS6_IJS8_SA_S9_EEENS6_IJNS7_ILi1EEESI_SI_EEESC_SE_Li128ELb1ELb1ELb0ELb0EEENS1_19SingleTileSchedulerILb1ELb0ELb1ELi128EEEEEEEEEvNT_6ParamsE)
        /*00bc*/ 	.word	0x00000000


	//----- nvinfo : EIATTR_REGCOUNT
	.align		4
.L_42:
        /*00c0*/ 	.byte	0x04, 0x2f
        /*00c2*/ 	.short	(.L_44 - .L_43)
	.align		4
.L_43:
        /*00c4*/ 	.word	index@(_ZN7cutlass13device_kernelIN5flash19enable_sm80_to_sm89INS1_16FlashAttnFwdSm80INS1_25CollectiveMainloopFwdSm80ILi4ELi1ELb0EN4cute5tupleIJNS5_1CILi128EEENS7_ILi64EEENS7_ILi96EEEEEELi96ENS_6half_tEfNS_4arch4Sm80ELb0ELb0ELb1ELb0ELb1ELb0ELb1ELb0EEENS1_21CollectiveEpilogueFwdINS6_IJS8_SA_S9_EEENS6_IJNS7_ILi1EEESI_SI_EEESC_SE_Li128ELb0ELb1ELb0ELb0EEENS1_19SingleTileSchedulerILb0ELb0ELb1ELi128EEEEEEEEEvNT_6ParamsE)
        /*00c8*/ 	.word	0x00000004


	//----- nvinfo : EIATTR_FRAME_SIZE
	.align		4
.L_44:
        /*00cc*/ 	.byte	0x04, 0x11
        /*00ce*/ 	.short	(.L_46 - .L_45)
	.align		4
.L_45:
        /*00d0*/ 	.word	index@(_ZN7cutlass13device_kernelIN5flash19enable_sm80_to_sm89INS1_16FlashAttnFwdSm80INS1_25CollectiveMainloopFwdSm80ILi4ELi1ELb0EN4cute5tupleIJNS5_1CILi128EEENS7_ILi64EEENS7_ILi96EEEEEELi96ENS_6half_tEfNS_4arch4Sm80ELb0ELb0ELb1ELb0ELb1ELb0ELb1ELb0EEENS1_21CollectiveEpilogueFwdINS6_IJS8_SA_S9_EEENS6_IJNS7_ILi1EEESI_SI_EEESC_SE_Li128ELb0ELb1ELb0ELb0EEENS1_19SingleTileSchedulerILb0ELb0ELb1ELi128EEEEEEEEEvNT_6ParamsE)
        /*00d4*/ 	.word	0x00000000


	//----- nvinfo : EIATTR_MIN_STACK_SIZE
	.align		4
.L_46:
        /*00d8*/ 	.byte	0x04, 0x12
        /*00da*/ 	.short	(.L_48 - .L_47)
	.align		4
.L_47:
        /*00dc*/ 	.word	index@(_ZN7cutlass13device_kernelIN5flash19enable_sm80_to_sm89INS1_16FlashAttnFwdSm80INS1_25CollectiveMainloopFwdSm80ILi4ELi1ELb0EN4cute5tupleIJNS5_1CILi128EEENS7_ILi64EEENS7_ILi96EEEEEELi96ENS_6half_tEfNS_4arch4Sm80ELb0ELb0ELb1ELb0ELb1ELb0ELb1ELb0EEENS1_21CollectiveEpilogueFwdINS6_IJS8_SA_S9_EEENS6_IJNS7_ILi1EEESI_SI_EEESC_SE_Li128ELb0ELb1ELb0ELb0EEENS1_19SingleTileSchedulerILb0ELb0ELb1ELi128EEEEEEEEEvNT_6ParamsE)
        /*00e0*/ 	.word	0x00000000


	//----- nvinfo : EIATTR_MIN_STACK_SIZE
	.align		4
.L_48:
        /*00e4*/ 	.byte	0x04, 0x12
        /*00e6*/ 	.short	(.L_50 - .L_49)
	.align		4
.L_49:
        /*00e8*/ 	.word	index@(_ZN7cutlass13device_kernelIN5flash19enable_sm80_to_sm89INS1_16FlashAttnFwdSm80INS1_25CollectiveMainloopFwdSm80ILi4ELi1ELb0EN4cute5tupleIJNS5_1CILi128EEENS7_ILi64EEENS7_ILi96EEEEEELi96ENS_6half_tEfNS_4arch4Sm80ELb0ELb0ELb1ELb1ELb1ELb0ELb1ELb0EEENS1_21CollectiveEpilogueFwdINS6_IJS8_SA_S9_EEENS6_IJNS7_ILi1EEESI_SI_EEESC_SE_Li128ELb1ELb1ELb0ELb0EEENS1_19SingleTileSchedulerILb1ELb0ELb1ELi128EEEEEEEEEvNT_6ParamsE)
        /*00ec*/ 	.word	0x00000000


	//----- nvinfo : EIATTR_MIN_STACK_SIZE
	.align		4
.L_50:
        /*00f0*/ 	.byte	0x04, 0x12
        /*00f2*/ 	.short	(.L_52 - .L_51)
	.align		4
.L_51:
        /*00f4*/ 	.word	index@(_ZN7cutlass13device_kernelIN5flash19enable_sm80_to_sm89INS1_16FlashAttnFwdSm80INS1_25CollectiveMainloopFwdSm80ILi4ELi1ELb0EN4cute5tupleIJNS5_1CILi128EEENS7_ILi64EEENS7_ILi96EEEEEELi96ENS_6half_tEfNS_4arch4Sm80ELb0ELb0ELb1ELb1ELb1ELb1ELb1ELb0EEENS1_21CollectiveEpilogueFwdINS6_IJS8_SA_S9_EEENS6_IJNS7_ILi1EEESI_SI_EEESC_SE_Li128ELb1ELb1ELb0ELb0EEENS1_19SingleTileSchedulerILb1ELb0ELb1ELi128EEEEEEEEEvNT_6ParamsE)
        /*00f8*/ 	.word	0x00000000


	//----- nvinfo : EIATTR_MIN_STACK_SIZE
	.align		4
.L_52:
        /*00fc*/ 	.byte	0x04, 0x12
        /*00fe*/ 	.short	(.L_54 - .L_53)
	.align		4
.L_53:
        /*0100*/ 	.word	index@(_ZN7cutlass13device_kernelIN5flash19enable_sm80_to_sm89INS1_16FlashAttnFwdSm80INS1_25CollectiveMainloopFwdSm80ILi4ELi1ELb0EN4cute5tupleIJNS5_1CILi128EEENS7_ILi48EEENS7_ILi96EEEEEELi96ENS_6half_tEfNS_4arch4Sm80ELb0ELb1ELb1ELb0ELb1ELb0ELb1ELb0EEENS1_21CollectiveEpilogueFwdINS6_IJS8_SA_S9_EEENS6_IJNS7_ILi1EEESI_SI_EEESC_SE_Li128ELb0ELb1ELb0ELb0EEENS1_19SingleTileSchedulerILb0ELb0ELb1ELi128EEEEEEEEEvNT_6ParamsE)
        /*0104*/ 	.word	0x00000000


	//----- nvinfo : EIATTR_MIN_STACK_SIZE
	.align		4
.L_54:
        /*0108*/ 	.byte	0x04, 0x12
        /*010a*/ 	.short	(.L_56 - .L_55)
	.align		4
.L_55:
        /*010c*/ 	.word	index@(_ZN7cutlass13device_kernelIN5flash19enable_sm80_to_sm89INS1_16FlashAttnFwdSm80INS1_25CollectiveMainloopFwdSm80ILi4ELi1ELb0EN4cute5tupleIJNS5_1CILi128EEENS7_ILi48EEENS7_ILi96EEEEEELi96ENS_6half_tEfNS_4arch4Sm80ELb0ELb1ELb1ELb1ELb1ELb0ELb1ELb0EEENS1_21CollectiveEpilogueFwdINS6_IJS8_SA_S9_EEENS6_IJNS7_ILi1EEESI_SI_EEESC_SE_Li128ELb1ELb1ELb0ELb0EEENS1_19SingleTileSchedulerILb1ELb0ELb1ELi128EEEEEEEEEvNT_6ParamsE)
        /*0110*/ 	.word	0x00000000


	//----- nvinfo : EIATTR_MIN_STACK_SIZE
	.align		4
.L_56:
        /*0114*/ 	.byte	0x04, 0x12
        /*0116*/ 	.short	(.L_58 - .L_57)
	.align		4
.L_57:
        /*0118*/ 	.word	index@(_ZN7cutlass13device_kernelIN5flash19enable_sm80_to_sm89INS1_16FlashAttnFwdSm80INS1_25CollectiveMainloopFwdSm80ILi4ELi1ELb0EN4cute5tupleIJNS5_1CILi128EEENS7_ILi48EEENS7_ILi96EEEEEELi96ENS_6half_tEfNS_4arch4Sm80ELb0ELb1ELb1ELb1ELb1ELb1ELb1ELb0EEENS1_21CollectiveEpilogueFwdINS6_IJS8_SA_S9_EEENS6_IJNS7_ILi1EEESI_SI_EEESC_SE_Li128ELb1ELb1ELb0ELb0EEENS1_19SingleTileSchedulerILb1ELb0ELb1ELi128EEEEEEEEEvNT_6ParamsE)
        /*011c*/ 	.word	0x00000000


	//----- nvinfo : EIATTR_MIN_STACK_SIZE
	.align		4
.L_58:
        /*0120*/ 	.byte	0x04, 0x12
        /*0122*/ 	.short	(.L_60 - .L_59)
	.align		4
.L_59:
        /*0124*/ 	.word	index@(_ZN7cutlass13device_kernelIN5flash19enable_sm80_to_sm89INS1_16FlashAttnFwdSm80INS1_25CollectiveMainloopFwdSm80ILi4ELi1ELb0EN4cute5tupleIJNS5_1CILi128EEENS7_ILi64EEENS7_ILi96EEEEEELi96ENS_6half_tEfNS_4arch4Sm80ELb1ELb0ELb1ELb0ELb1ELb0ELb1ELb0EEENS1_21CollectiveEpilogueFwdINS6_IJS8_SA_S9_EEENS6_IJNS7_ILi1EEESI_SI_EEESC_SE_Li128ELb0ELb1ELb0ELb0EEENS1_30DynamicPersistentTileSchedulerILi128ELi128ELb0ELb1ELb0EEEEEEEEEvNT_6ParamsE)
        /*0128*/ 	.word	0x00000000


	//----- nvinfo : EIATTR_MIN_STACK_SIZE
	.align		4
.L_60:
        /*012c*/ 	.byte	0x04, 0x12
        /*012e*/ 	.short	(.L_62 - .L_61)
	.align		4
.L_61:
        /*0130*/ 	.word	index@(_ZN7cutlass13device_kernelIN5flash19enable_sm80_to_sm89INS1_16FlashAttnFwdSm80INS1_25CollectiveMainloopFwdSm80ILi4ELi1ELb0EN4cute5tupleIJNS5_1CILi128EEENS7_ILi64EEENS7_ILi96EEEEEELi96ENS_6half_tEfNS_4arch4Sm80ELb1ELb0ELb1ELb1ELb1ELb0ELb1ELb0EEENS1_21CollectiveEpilogueFwdINS6_IJS8_SA_S9_EEENS6_IJNS7_ILi1EEESI_SI_EEESC_SE_Li128ELb1ELb1ELb0ELb0EEENS1_19SingleTileSchedulerILb1ELb0ELb1ELi128EEEEEEEEEvNT_6ParamsE)
        /*0134*/ 	.word	0x00000000


	//----- nvinfo : EIATTR_MIN_STACK_SIZE
	.align		4
.L_62:
        /*0138*/ 	.byte	0x04, 0x12
        /*013a*/ 	.short	(.L_64 - .L_63)
	.align		4
.L_63:
        /*013c*/ 	.word	index@(_ZN7cutlass13device_kernelIN5flash19enable_sm80_to_sm89INS1_16FlashAttnFwdSm80INS1_25CollectiveMainloopFwdSm80ILi4ELi1ELb0EN4cute5tupleIJNS5_1CILi128EEENS7_ILi64EEENS7_ILi96EEEEEELi96ENS_6half_tEfNS_4arch4Sm80ELb1ELb0ELb1ELb1ELb1ELb1ELb1ELb0EEENS1_21CollectiveEpilogueFwdINS6_IJS8_SA_S9_EEENS6_IJNS7_ILi1EEESI_SI_EEESC_SE_Li128ELb1ELb1ELb0ELb0EEENS1_19SingleTileSchedulerILb1ELb0ELb1ELi128EEEEEEEEEvNT_6ParamsE)
        /*0140*/ 	.word	0x00000000
.L_64:


//--------------------- .nv.compat                --------------------------
	.section	.nv.compat,"",@"SHT_CUDA_COMPAT_INFO"
	.align	4
        /*0000*/ 	.byte	0x02, 0x09, 0x01, 0x00, 0x02, 0x02, 0x01, 0x00, 0x02, 0x05, 0x05, 0x00, 0x03, 0x07, 0x01, 0x01
        /*0010*/ 	.byte	0x02, 0x03, 0x00, 0x00, 0x02, 0x06, 0x01, 0x00, 0x04, 0x0b, 0x08, 0x00, 0x00, 0x00, 0x00, 0x00
        /*0020*/ 	.byte	0x00, 0x00, 0x00, 0x00


//--------------------- .nv.info._ZN7cutlass13device_kernelIN5flash19enable_sm80_to_sm89INS1_16FlashAttnFwdSm80INS1_25CollectiveMainloopFwdSm80ILi4ELi1ELb0EN4cute5tupleIJNS5_1CILi128EEENS7_ILi64EEENS7_ILi96EEEEEELi96ENS_6half_tEfNS_4arch4Sm80ELb0ELb0ELb1ELb0ELb1ELb0ELb1ELb0EEENS1_21CollectiveEpilogueFwdINS6_IJS8_SA_S9_EEENS6_IJNS7_ILi1EEESI_SI_EEESC_SE_Li128ELb0ELb1ELb0ELb0EEENS1_19SingleTileSchedulerILb0ELb0ELb1ELi128EEEEEEEEEvNT_6ParamsE --------------------------
	.section	.nv.info._ZN7cutlass13device_kernelIN5flash19enable_sm80_to_sm89INS1_16FlashAttnFwdSm80INS1_25CollectiveMainloopFwdSm80ILi4ELi1ELb0EN4cute5tupleIJNS5_1CILi128EEENS7_ILi64EEENS7_ILi96EEEEEELi96ENS_6half_tEfNS_4arch4Sm80ELb0ELb0ELb1ELb0ELb1ELb0ELb1ELb0EEENS1_21CollectiveEpilogueFwdINS6_IJS8_SA_S9_EEENS6_IJNS7_ILi1EEESI_SI_EEESC_SE_Li128ELb0ELb1ELb0ELb0EEENS1_19SingleTileSchedulerILb0ELb0ELb1ELi128EEEEEEEEEvNT_6ParamsE,"",@"SHT_CUDA_INFO"
	.sectionflags	@""
	.align	4


	//----- nvinfo : EIATTR_CUDA_API_VERSION
	.align		4
        /*0000*/ 	.byte	0x04, 0x37
        /*0002*/ 	.short	(.L_66 - .L_65)
.L_65:
        /*0004*/ 	.word	0x00000082


	//----- nvinfo : EIATTR_KPARAM_INFO
	.align		4
.L_66:
        /*0008*/ 	.byte	0x04, 0x17
        /*000a*/ 	.short	(.L_68 - .L_67)
.L_67:
        /*000c*/ 	.word	0x00000000
        /*0010*/ 	.short	0x0000
        /*0012*/ 	.short	0x0000
        /*0014*/ 	.byte	0x00, 0xf0, 0x61, 0x10


	//----- nvinfo : EIATTR_SPARSE_MMA_MASK
	.align		4
.L_68:
        /*0018*/ 	.byte	0x03, 0x50
        /*001a*/ 	.short	0x0000


	//----- nvinfo : EIATTR_MAXREG_COUNT
	.align		4
        /*001c*/ 	.byte	0x03, 0x1b
        /*001e*/ 	.short	0x00ff


	//----- nvinfo : EIATTR_MERCURY_ISA_VERSION
	.align		4
        /*0020*/ 	.byte	0x03, 0x5f
        /*0022*/ 	.short	0x0101


	//----- nvinfo : EIATTR_EXIT_INSTR_OFFSETS
	.align		4
        /*0024*/ 	.byte	0x04, 0x1c
        /*0026*/ 	.short	(.L_70 - .L_69)


	//   ....[0]....
.L_69:
        /*0028*/ 	.word	0x00000010


	//----- nvinfo : EIATTR_MAX_THREADS
	.align		4
.L_70:
        /*002c*/ 	.byte	0x04, 0x05
        /*002e*/ 	.short	(.L_72 - .L_71)
.L_71:
        /*0030*/ 	.word	0x00000080
        /*0034*/ 	.word	0x00000001
        /*0038*/ 	.word	0x00000001


	//----- nvinfo : EIATTR_CBANK_PARAM_SIZE
	.align		4
.L_72:
        /*003c*/ 	.byte	0x03, 0x19
        /*003e*/ 	.short	0x0418


	//----- nvinfo : EIATTR_PARAM_CBANK
	.align		4
        /*0040*/ 	.byte	0x04, 0x0a
        /*0042*/ 	.short	(.L_74 - .L_73)
	.align		4
.L_73:
        /*0044*/ 	.word	index@(.nv.constant0._ZN7cutlass13device_kernelIN5flash19enable_sm80_to_sm89INS1_16FlashAttnFwdSm80INS1_25CollectiveMainloopFwdSm80ILi4ELi1ELb0EN4cute5tupleIJNS5_1CILi128EEENS7_ILi64EEENS7_ILi96EEEEEELi96ENS_6half_tEfNS_4arch4Sm80ELb0ELb0ELb1ELb0ELb1ELb0ELb1ELb0EEENS1_21CollectiveEpilogueFwdINS6_IJS8_SA_S9_EEENS6_IJNS7_ILi1EEESI_SI_EEESC_SE_Li128ELb0ELb1ELb0ELb0EEENS1_19SingleTileSchedulerILb0ELb0ELb1ELi128EEEEEEEEEvNT_6ParamsE)
        /*0048*/ 	.short	0x0210
        /*004a*/ 	.short	0x0418


	//----- nvinfo : EIATTR_SW_WAR
	.align		4
.L_74:
        /*004c*/ 	.byte	0x04, 0x36
        /*004e*/ 	.short	(.L_76 - .L_75)
.L_75:
        /*0050*/ 	.word	0x00000008
.L_76:


//--------------------- .nv.info._ZN7cutlass13device_kernelIN5flash19enable_sm80_to_sm89INS1_16FlashAttnFwdSm80INS1_25CollectiveMainloopFwdSm80ILi4ELi1ELb0EN4cute5tupleIJNS5_1CILi128EEENS7_ILi64EEENS7_ILi96EEEEEELi96ENS_6half_tEfNS_4arch4Sm80ELb0ELb0ELb1ELb1ELb1ELb0ELb1ELb0EEENS1_21CollectiveEpilogueFwdINS6_IJS8_SA_S9_EEENS6_IJNS7_ILi1EEESI_SI_EEESC_SE_Li128ELb1ELb1ELb0ELb0EEENS1_19SingleTileSchedulerILb1ELb0ELb1ELi128EEEEEEEEEvNT_6ParamsE --------------------------
	.section	.nv.info._ZN7cutlass13device_kernelIN5flash19enable_sm80_to_sm89INS1_16FlashAttnFwdSm80INS1_25CollectiveMainloopFwdSm80ILi4ELi1ELb0EN4cute5tupleIJNS5_1CILi128EEENS7_ILi64EEENS7_ILi96EEEEEELi96ENS_6half_tEfNS_4arch4Sm80ELb0ELb0ELb1ELb1ELb1ELb0ELb1ELb0EEENS1_21CollectiveEpilogueFwdINS6_IJS8_SA_S9_EEENS6_IJNS7_ILi1EEESI_SI_EEESC_SE_Li128ELb1ELb1ELb0ELb0EEENS1_19SingleTileSchedulerILb1ELb0ELb1ELi128EEEEEEEEEvNT_6ParamsE,"",@"SHT_CUDA_INFO"
	.sectionflags	@""
	.align	4


	//----- nvinfo : EIATTR_CUDA_API_VERSION
	.align		4
        /*0000*/ 	.byte	0x04, 0x37
        /*0002*/ 	.short	(.L_78 - .L_77)
.L_77:
        /*0004*/ 	.word	0x00000082


	//----- nvinfo : EIATTR_KPARAM_INFO
	.align		4
.L_78:
        /*0008*/ 	.byte	0x04, 0x17
        /*000a*/ 	.short	(.L_80 - .L_79)
.L_79:
        /*000c*/ 	.word	0x00000000
        /*0010*/ 	.short	0x0000
        /*0012*/ 	.short	0x0000
        /*0014*/ 	.byte	0x00, 0xf0, 0x61, 0x10


	//----- nvinfo : EIATTR_SPARSE_MMA_MASK
	.align		4
.L_80:
        /*0018*/ 	.byte	0x03, 0x50
        /*001a*/ 	.short	0x0000


	//----- nvinfo : EIATTR_MAXREG_COUNT
	.align		4
        /*001c*/ 	.byte	0x03, 0x1b
        /*001e*/ 	.short	0x00ff


	//----- nvinfo : EIATTR_MERCURY_ISA_VERSION
	.align		4
        /*0020*/ 	.byte	0x03, 0x5f
        /*0022*/ 	.short	0x0101


	//----- nvinfo : EIATTR_EXIT_INSTR_OFFSETS
	.align		4
        /*0024*/ 	.byte	0x04, 0x1c
        /*0026*/ 	.short	(.L_82 - .L_81)


	//   ....[0]....
.L_81:
        /*0028*/ 	.word	0x00000010


	//----- nvinfo : EIATTR_MAX_THREADS
	.align		4
.L_82:
        /*002c*/ 	.byte	0x04, 0x05
        /*002e*/ 	.short	(.L_84 - .L_83)
.L_83:
        /*0030*/ 	.word	0x00000080
        /*0034*/ 	.word	0x00000001
        /*0038*/ 	.word	0x00000001


	//----- nvinfo : EIATTR_CBANK_PARAM_SIZE
	.align		4
.L_84:
        /*003c*/ 	.byte	0x03, 0x19
        /*003e*/ 	.short	0x0418


	//----- nvinfo : EIATTR_PARAM_CBANK
	.align		4
        /*0040*/ 	.byte	0x04, 0x0a
        /*0042*/ 	.short	(.L_86 - .L_85)
	.align		4
.L_85:
        /*0044*/ 	.word	index@(.nv.constant0._ZN7cutlass13device_kernelIN5flash19enable_sm80_to_sm89INS1_16FlashAttnFwdSm80INS1_25CollectiveMainloopFwdSm80ILi4ELi1ELb0EN4cute5tupleIJNS5_1CILi128EEENS7_ILi64EEENS7_ILi96EEEEEELi96ENS_6half_tEfNS_4arch4Sm80ELb0ELb0ELb1ELb1ELb1ELb0ELb1ELb0EEENS1_21CollectiveEpilogueFwdINS6_IJS8_SA_S9_EEENS6_IJNS7_ILi1EEESI_SI_EEESC_SE_Li128ELb1ELb1ELb0ELb0EEENS1_19SingleTileSchedulerILb1ELb0ELb1ELi128EEEEEEEEEvNT_6ParamsE)
        /*0048*/ 	.short	0x0210
        /*004a*/ 	.short	0x0418


	//----- nvinfo : EIATTR_SW_WAR
	.align		4
.L_86:
        /*004c*/ 	.byte	0x04, 0x36
        /*004e*/ 	.short	(.L_88 - .L_87)
.L_87:
        /*0050*/ 	.word	0x00000008
.L_88:


//--------------------- .nv.info._ZN7cutlass13device_kernelIN5flash19enable_sm80_to_sm89INS1_16FlashAttnFwdSm80INS1_25CollectiveMainloopFwdSm80ILi4ELi1ELb0EN4cute5tupleIJNS5_1CILi128EEENS7_ILi64EEENS7_ILi96EEEEEELi96ENS_6half_tEfNS_4arch4Sm80ELb0ELb0ELb1ELb1ELb1ELb1ELb1ELb0EEENS1_21CollectiveEpilogueFwdINS6_IJS8_SA_S9_EEENS6_IJNS7_ILi1EEESI_SI_EEESC_SE_Li128ELb1ELb1ELb0ELb0EEENS1_19SingleTileSchedulerILb1ELb0ELb1ELi128EEEEEEEEEvNT_6ParamsE --------------------------
	.section	.nv.info._ZN7cutlass13device_kernelIN5flash19enable_sm80_to_sm89INS1_16FlashAttnFwdSm80INS1_25CollectiveMainloopFwdSm80ILi4ELi1ELb0EN4cute5tupleIJNS5_1CILi128EEENS7_ILi64EEENS7_ILi96EEEEEELi96ENS_6half_tEfNS_4arch4Sm80ELb0ELb0ELb1ELb1ELb1ELb1ELb1ELb0EEENS1_21CollectiveEpilogueFwdINS6_IJS8_SA_S9_EEENS6_IJNS7_ILi1EEESI_SI_EEESC_SE_Li128ELb1ELb1ELb0ELb0EEENS1_19SingleTileSchedulerILb1ELb0ELb1ELi128EEEEEEEEEvNT_6ParamsE,"",@"SHT_CUDA_INFO"
	.sectionflags	@""
	.align	4


	//----- nvinfo : EIATTR_CUDA_API_VERSION
	.align		4
        /*0000*/ 	.byte	0x04, 0x37
        /*0002*/ 	.short	(.L_90 - .L_89)
.L_89:
        /*0004*/ 	.word	0x00000082


	//----- nvinfo : EIATTR_KPARAM_INFO
	.align		4
.L_90:
        /*0008*/ 	.byte	0x04, 0x17
        /*000a*/ 	.short	(.L_92 - .L_91)
.L_91:
        /*000c*/ 	.word	0x00000000
        /*0010*/ 	.short	0x0000
        /*0012*/ 	.short	0x0000
        /*0014*/ 	.byte	0x00, 0xf0, 0x61, 0x10


	//----- nvinfo : EIATTR_SPARSE_MMA_MASK
	.align		4
.L_92:
        /*0018*/ 	.byte	0x03, 0x50
        /*001a*/ 	.short	0x0000


	//----- nvinfo : EIATTR_MAXREG_COUNT
	.align		4
        /*001c*/ 	.byte	0x03, 0x1b
        /*001e*/ 	.short	0x00ff


	//----- nvinfo : EIATTR_MERCURY_ISA_VERSION
	.align		4
        /*0020*/ 	.byte	0x03, 0x5f
        /*0022*/ 	.short	0x0101


	//----- nvinfo : EIATTR_EXIT_INSTR_OFFSETS
	.align		4
        /*0024*/ 	.byte	0x04, 0x1c
        /*0026*/ 	.short	(.L_94 - .L_93)


	//   ....[0]....
.L_93:
        /*0028*/ 	.word	0x00000010


	//----- nvinfo : EIATTR_MAX_THREADS
	.align		4
.L_94:
        /*002c*/ 	.byte	0x04, 0x05
        /*002e*/ 	.short	(.L_96 - .L_95)
.L_95:
        /*0030*/ 	.word	0x00000080
        /*0034*/ 	.word	0x00000001
        /*0038*/ 	.word	0x00000001


	//----- nvinfo : EIATTR_CBANK_PARAM_SIZE
	.align		4
.L_96:
        /*003c*/ 	.byte	0x03, 0x19
        /*003e*/ 	.short	0x0418


	//----- nvinfo : EIATTR_PARAM_CBANK
	.align		4
        /*0040*/ 	.byte	0x04, 0x0a
        /*0042*/ 	.short	(.L_98 - .L_97)
	.align		4
.L_97:
        /*0044*/ 	.word	index@(.nv.constant0._ZN7cutlass13device_kernelIN5flash19enable_sm80_to_sm89INS1_16FlashAttnFwdSm80INS1_25CollectiveMainloopFwdSm80ILi4ELi1ELb0EN4cute5tupleIJNS5_1CILi128EEENS7_ILi64EEENS7_ILi96EEEEEELi96ENS_6half_tEfNS_4arch4Sm80ELb0ELb0ELb1ELb1ELb1ELb1ELb1ELb0EEENS1_21CollectiveEpilogueFwdINS6_IJS8_SA_S9_EEENS6_IJNS7_ILi1EEESI_SI_EEESC_SE_Li128ELb1ELb1ELb0ELb0EEENS1_19SingleTileSchedulerILb1ELb0ELb1ELi128EEEEEEEEEvNT_6ParamsE)
        /*0048*/ 	.short	0x0210
        /*004a*/ 	.short	0x0418


	//----- nvinfo : EIATTR_SW_WAR
	.align		4
.L_98:
        /*004c*/ 	.byte	0x04, 0x36
        /*004e*/ 	.short	(.L_100 - .L_99)
.L_99:
        /*0050*/ 	.word	0x00000008
.L_100:


//--------------------- .nv.info._ZN7cutlass13device_kernelIN5flash19enable_sm80_to_sm89INS1_16FlashAttnFwdSm80INS1_25CollectiveMainloopFwdSm80ILi4ELi1ELb0EN4cute5tupleIJNS5_1CILi128EEENS7_ILi48EEENS7_ILi96EEEEEELi96ENS_6half_tEfNS_4arch4Sm80ELb0ELb1ELb1ELb0ELb1ELb0ELb1ELb0EEENS1_21CollectiveEpilogueFwdINS6_IJS8_SA_S9_EEENS6_IJNS7_ILi1EEESI_SI_EEESC_SE_Li128ELb0ELb1ELb0ELb0EEENS1_19SingleTileSchedulerILb0ELb0ELb1ELi128EEEEEEEEEvNT_6ParamsE --------------------------
	.section	.nv.info._ZN7cutlass13device_kernelIN5flash19enable_sm80_to_sm89INS1_16FlashAttnFwdSm80INS1_25CollectiveMainloopFwdSm80ILi4ELi1ELb0EN4cute5tupleIJNS5_1CILi128EEENS7_ILi48EEENS7_ILi96EEEEEELi96ENS_6half_tEfNS_4arch4Sm80ELb0ELb1ELb1ELb0ELb1ELb0ELb1ELb0EEENS1_21CollectiveEpilogueFwdINS6_IJS8_SA_S9_EEENS6_IJNS7_ILi1EEESI_SI_EEESC_SE_Li128ELb0ELb1ELb0ELb0EEENS1_19SingleTileSchedulerILb0ELb0ELb1ELi128EEEEEEEEEvNT_6ParamsE,"",@"SHT_CUDA_INFO"
	.sectionflags	@""
	.align	4


	//----- nvinfo : EIATTR_CUDA_API_VERSION
	.align		4
        /*0000*/ 	.byte	0x04, 0x37
        /*0002*/ 	.short	(.L_102 - .L_101)
.L_101:
        /*0004*/ 	.word	0x00000082


	//----- nvinfo : EIATTR_KPARAM_INFO
	.align		4
.L_102:
        /*0008*/ 	.byte	0x04, 0x17
        /*000a*/ 	.short	(.L_104 - .L_103)
.L_103:
        /*000c*/ 	.word	0x00000000
        /*0010*/ 	.short	0x0000
        /*0012*/ 	.short	0x0000
        /*0014*/ 	.byte	0x00, 0xf0, 0x61, 0x10


	//----- nvinfo : EIATTR_SPARSE_MMA_MASK
	.align		4
.L_104:
        /*0018*/ 	.byte	0x03, 0x50
        /*001a*/ 	.short	0x0000


	//----- nvinfo : EIATTR_MAXREG_COUNT
	.align		4
        /*001c*/ 	.byte	0x03, 0x1b
        /*001e*/ 	.short	0x00ff


	//----- nvinfo : EIATTR_MERCURY_ISA_VERSION
	.align		4
        /*0020*/ 	.byte	0x03, 0x5f
        /*0022*/ 	.short	0x0101


	//----- nvinfo : EIATTR_EXIT_INSTR_OFFSETS
	.align		4
        /*0024*/ 	.byte	0x04, 0x1c
        /*0026*/ 	.short	(.L_106 - .L_105)


	//   ....[0]....
.L_105:
        /*0028*/ 	.word	0x00000010


	//----- nvinfo : EIATTR_MAX_THREADS
	.align		4
.L_106:
        /*002c*/ 	.byte	0x04, 0x05
        /*002e*/ 	.short	(.L_108 - .L_107)
.L_107:
        /*0030*/ 	.word	0x00000080
        /*0034*/ 	.word	0x00000001
        /*0038*/ 	.word	0x00000001


	//----- nvinfo : EIATTR_CBANK_PARAM_SIZE
	.align		4
.L_108:
        /*003c*/ 	.byte	0x03, 0x19
        /*003e*/ 	.short	0x0418


	//----- nvinfo : EIATTR_PARAM_CBANK
	.align		4
        /*0040*/ 	.byte	0x04, 0x0a
        /*0042*/ 	.short	(.L_110 - .L_109)
	.align		4
.L_109:
        /*0044*/ 	.word	index@(.nv.constant0._ZN7cutlass13device_kernelIN5flash19enable_sm80_to_sm89INS1_16FlashAttnFwdSm80INS1_25CollectiveMainloopFwdSm80ILi4ELi1ELb0EN4cute5tupleIJNS5_1CILi128EEENS7_ILi48EEENS7_ILi96EEEEEELi96ENS_6half_tEfNS_4arch4Sm80ELb0ELb1ELb1ELb0ELb1ELb0ELb1ELb0EEENS1_21CollectiveEpilogueFwdINS6_IJS8_SA_S9_EEENS6_IJNS7_ILi1EEESI_SI_EEESC_SE_Li128ELb0ELb1ELb0ELb0EEENS1_19SingleTileSchedulerILb0ELb0ELb1ELi128EEEEEEEEEvNT_6ParamsE)
        /*0048*/ 	.short	0x0210
        /*004a*/ 	.short	0x0418


	//----- nvinfo : EIATTR_SW_WAR
	.align		4
.L_110:
        /*004c*/ 	.byte	0x04, 0x36
        /*004e*/ 	.short	(.L_112 - .L_111)
.L_111:
        /*0050*/ 	.word	0x00000008
.L_112:


//--------------------- .nv.info._ZN7cutlass13device_kernelIN5flash19enable_sm80_to_sm89INS1_16FlashAttnFwdSm80INS1_25CollectiveMainloopFwdSm80ILi4ELi1ELb0EN4cute5tupleIJNS5_1CILi128EEENS7_ILi48EEENS7_ILi96EEEEEELi96ENS_6half_tEfNS_4arch4Sm80ELb0ELb1ELb1ELb1ELb1ELb0ELb1ELb0EEENS1_21CollectiveEpilogueFwdINS6_IJS8_SA_S9_EEENS6_IJNS7_ILi1EEESI_SI_EEESC_SE_Li128ELb1ELb1ELb0ELb0EEENS1_19SingleTileSchedulerILb1ELb0ELb1ELi128EEEEEEEEEvNT_6ParamsE --------------------------
	.section	.nv.info._ZN7cutlass13device_kernelIN5flash19enable_sm80_to_sm89INS1_16FlashAttnFwdSm80INS1_25CollectiveMainloopFwdSm80ILi4ELi1ELb0EN4cute5tupleIJNS5_1CILi128EEENS7_ILi48EEENS7_ILi96EEEEEELi96ENS_6half_tEfNS_4arch4Sm80ELb0ELb1ELb1ELb1ELb1ELb0ELb1ELb0EEENS1_21CollectiveEpilogueFwdINS6_IJS8_SA_S9_EEENS6_IJNS7_ILi1EEESI_SI_EEESC_SE_Li128ELb1ELb1ELb0ELb0EEENS1_19SingleTileSchedulerILb1ELb0ELb1ELi128EEEEEEEEEvNT_6ParamsE,"",@"SHT_CUDA_INFO"
	.sectionflags	@""
	.align	4


	//----- nvinfo : EIATTR_CUDA_API_VERSION
	.align		4
        /*0000*/ 	.byte	0x04, 0x37
        /*0002*/ 	.short	(.L_114 - .L_113)
.L_113:
        /*0004*/ 	.word	0x00000082


	//----- nvinfo : EIATTR_KPARAM_INFO
	.align		4
.L_114:
        /*0008*/ 	.byte	0x04, 0x17
        /*000a*/ 	.short	(.L_116 - .L_115)
.L_115:
        /*000c*/ 	.word	0x00000000
        /*0010*/ 	.short	0x0000
        /*0012*/ 	.short	0x0000
        /*0014*/ 	.byte	0x00, 0xf0, 0x61, 0x10


	//----- nvinfo : EIATTR_SPARSE_MMA_MASK
	.align		4
.L_116:
        /*0018*/ 	.byte	0x03, 0x50
        /*001a*/ 	.short	0x0000


	//----- nvinfo : EIATTR_MAXREG_COUNT
	.align		4
        /*001c*/ 	.byte	0x03, 0x1b
        /*001e*/ 	.short	0x00ff


	//----- nvinfo : EIATTR_MERCURY_ISA_VERSION
	.align		4
        /*0020*/ 	.byte	0x03, 0x5f
        /*0022*/ 	.short	0x0101


	//----- nvinfo : EIATTR_EXIT_INSTR_OFFSETS
	.align		4
        /*0024*/ 	.byte	0x04, 0x1c
        /*0026*/ 	.short	(.L_118 - .L_117)


	//   ....[0]....
.L_117:
        /*0028*/ 	.word	0x00000010


	//----- nvinfo : EIATTR_MAX_THREADS
	.align		4
.L_118:
        /*002c*/ 	.byte	0x04, 0x05
        /*002e*/ 	.short	(.L_120 - .L_119)
.L_119:
        /*0030*/ 	.word	0x00000080
        /*0034*/ 	.word	0x00000001
        /*0038*/ 	.word	0x00000001


	//----- nvinfo : EIATTR_CBANK_PARAM_SIZE
	.align		4
.L_120:
        /*003c*/ 	.byte	0x03, 0x19
        /*003e*/ 	.short	0x0418


	//----- nvinfo : EIATTR_PARAM_CBANK
	.align		4
        /*0040*/ 	.byte	0x04, 0x0a
        /*0042*/ 	.short	(.L_122 - .L_121)
	.align		4
.L_121:
        /*0044*/ 	.word	index@(.nv.constant0._ZN7cutlass13device_kernelIN5flash19enable_sm80_to_sm89INS1_16FlashAttnFwdSm80INS1_25CollectiveMainloopFwdSm80ILi4ELi1ELb0EN4cute5tupleIJNS5_1CILi128EEENS7_ILi48EEENS7_ILi96EEEEEELi96ENS_6half_tEfNS_4arch4Sm80ELb0ELb1ELb1ELb1ELb1ELb0ELb1ELb0EEENS1_21CollectiveEpilogueFwdINS6_IJS8_SA_S9_EEENS6_IJNS7_ILi1EEESI_SI_EEESC_SE_Li128ELb1ELb1ELb0ELb0EEENS1_19SingleTileSchedulerILb1ELb0ELb1ELi128EEEEEEEEEvNT_6ParamsE)
        /*0048*/ 	.short	0x0210
        /*004a*/ 	.short	0x0418


	//----- nvinfo : EIATTR_SW_WAR
	.align		4
.L_122:
        /*004c*/ 	.byte	0x04, 0x36
        /*004e*/ 	.short	(.L_124 - .L_123)
.L_123:
        /*0050*/ 	.word	0x00000008
.L_124:


//--------------------- .nv.info._ZN7cutlass13device_kernelIN5flash19enable_sm80_to_sm89INS1_16FlashAttnFwdSm80INS1_25CollectiveMainloopFwdSm80ILi4ELi1ELb0EN4cute5tupleIJNS5_1CILi128EEENS7_ILi48EEENS7_ILi96EEEEEELi96ENS_6half_tEfNS_4arch4Sm80ELb0ELb1ELb1ELb1ELb1ELb1ELb1ELb0EEENS1_21CollectiveEpilogueFwdINS6_IJS8_SA_S9_EEENS6_IJNS7_ILi1EEESI_SI_EEESC_SE_Li128ELb1ELb1ELb0ELb0EEENS1_19SingleTileSchedulerILb1ELb0ELb1ELi128EEEEEEEEEvNT_6ParamsE --------------------------
	.section	.nv.info._ZN7cutlass13device_kernelIN5flash19enable_sm80_to_sm89INS1_16FlashAttnFwdSm80INS1_25CollectiveMainloopFwdSm80ILi4ELi1ELb0EN4cute5tupleIJNS5_1CILi128EEENS7_ILi48EEENS7_ILi96EEEEEELi96ENS_6half_tEfNS_4arch4Sm80ELb0ELb1ELb1ELb1ELb1ELb1ELb1ELb0EEENS1_21CollectiveEpilogueFwdINS6_IJS8_SA_S9_EEENS6_IJNS7_ILi1EEESI_SI_EEESC_SE_Li128ELb1ELb1ELb0ELb0EEENS1_19SingleTileSchedulerILb1ELb0ELb1ELi128EEEEEEEEEvNT_6ParamsE,"",@"SHT_CUDA_INFO"
	.sectionflags	@""
	.align	4


	//----- nvinfo : EIATTR_CUDA_API_VERSION
	.align		4
        /*0000*/ 	.byte	0x04, 0x37
        /*0002*/ 	.short	(.L_126 - .L_125)
.L_125:
        /*0004*/ 	.word	0x00000082


	//----- nvinfo : EIATTR_KPARAM_INFO
	.align		4
.L_126:
        /*0008*/ 	.byte	0x04, 0x17
        /*000a*/ 	.short	(.L_128 - .L_127)
.L_127:
        /*000c*/ 	.word	0x00000000
        /*0010*/ 	.short	0x0000
        /*0012*/ 	.short	0x0000
        /*0014*/ 	.byte	0x00, 0xf0, 0x61, 0x10


	//----- nvinfo : EIATTR_SPARSE_MMA_MASK
	.align		4
.L_128:
        /*0018*/ 	.byte	0x03, 0x50
        /*001a*/ 	.short	0x0000


	//----- nvinfo : EIATTR_MAXREG_COUNT
	.align		4
        /*001c*/ 	.byte	0x03, 0x1b
        /*001e*/ 	.short	0x00ff


	//----- nvinfo : EIATTR_MERCURY_ISA_VERSION
	.align		4
        /*0020*/ 	.byte	0x03, 0x5f
        /*0022*/ 	.short	0x0101


	//----- nvinfo : EIATTR_EXIT_INSTR_OFFSETS
	.align		4
        /*0024*/ 	.byte	0x04, 0x1c
        /*0026*/ 	.short	(.L_130 - .L_129)


	//   ....[0]....
.L_129:
        /*0028*/ 	.word	0x00000010


	//----- nvinfo : EIATTR_MAX_THREADS
	.align		4
.L_130:
        /*002c*/ 	.byte	0x04, 0x05
        /*002e*/ 	.short	(.L_132 - .L_131)
.L_131:
        /*0030*/ 	.word	0x00000080
        /*0034*/ 	.word	0x00000001
        /*0038*/ 	.word	0x00000001


	//----- nvinfo : EIATTR_CBANK_PARAM_SIZE
	.align		4
.L_132:
        /*003c*/ 	.byte	0x03, 0x19
        /*003e*/ 	.short	0x0418


	//----- nvinfo : EIATTR_PARAM_CBANK
	.align		4
        /*0040*/ 	.byte	0x04, 0x0a
        /*0042*/ 	.short	(.L_134 - .L_133)
	.align		4
.L_133:
        /*0044*/ 	.word	index@(.nv.constant0._ZN7cutlass13device_kernelIN5flash19enable_sm80_to_sm89INS1_16FlashAttnFwdSm80INS1_25CollectiveMainloopFwdSm80ILi4ELi1ELb0EN4cute5tupleIJNS5_1CILi128EEENS7_ILi48EEENS7_ILi96EEEEEELi96ENS_6half_tEfNS_4arch4Sm80ELb0ELb1ELb1ELb1ELb1ELb1ELb1ELb0EEENS1_21CollectiveEpilogueFwdINS6_IJS8_SA_S9_EEENS6_IJNS7_ILi1EEESI_SI_EEESC_SE_Li128ELb1ELb1ELb0ELb0EEENS1_19SingleTileSchedulerILb1ELb0ELb1ELi128EEEEEEEEEvNT_6ParamsE)
        /*0048*/ 	.short	0x0210
        /*004a*/ 	.short	0x0418


	//----- nvinfo : EIATTR_SW_WAR
	.align		4
.L_134:
        /*004c*/ 	.byte	0x04, 0x36
        /*004e*/ 	.short	(.L_136 - .L_135)
.L_135:
        /*0050*/ 	.word	0x00000008
.L_136:


//--------------------- .nv.info._ZN7cutlass13device_kernelIN5flash19enable_sm80_to_sm89INS1_16FlashAttnFwdSm80INS1_25CollectiveMainloopFwdSm80ILi4ELi1ELb0EN4cute5tupleIJNS5_1CILi128EEENS7_ILi64EEENS7_ILi96EEEEEELi96ENS_6half_tEfNS_4arch4Sm80ELb1ELb0ELb1ELb0ELb1ELb0ELb1ELb0EEENS1_21CollectiveEpilogueFwdINS6_IJS8_SA_S9_EEENS6_IJNS7_ILi1EEESI_SI_EEESC_SE_Li128ELb0ELb1ELb0ELb0EEENS1_30DynamicPersistentTileSchedulerILi128ELi128ELb0ELb1ELb0EEEEEEEEEvNT_6ParamsE --------------------------
	.section	.nv.info._ZN7cutlass13device_kernelIN5flash19enable_sm80_to_sm89INS1_16FlashAttnFwdSm80INS1_25CollectiveMainloopFwdSm80ILi4ELi1ELb0EN4cute5tupleIJNS5_1CILi128EEENS7_ILi64EEENS7_ILi96EEEEEELi96ENS_6half_tEfNS_4arch4Sm80ELb1ELb0ELb1ELb0ELb1ELb0ELb1ELb0EEENS1_21CollectiveEpilogueFwdINS6_IJS8_SA_S9_EEENS6_IJNS7_ILi1EEESI_SI_EEESC_SE_Li128ELb0ELb1ELb0ELb0EEENS1_30DynamicPersistentTileSchedulerILi128ELi128ELb0ELb1ELb0EEEEEEEEEvNT_6ParamsE,"",@"SHT_CUDA_INFO"
	.sectionflags	@""
	.align	4


	//----- nvinfo : EIATTR_CUDA_API_VERSION
	.align		4
        /*0000*/ 	.byte	0x04, 0x37
        /*0002*/ 	.short	(.L_138 - .L_137)
.L_137:
        /*0004*/ 	.word	0x00000082


	//----- nvinfo : EIATTR_KPARAM_INFO
	.align		4
.L_138:
        /*0008*/ 	.byte	0x04, 0x17
        /*000a*/ 	.short	(.L_140 - .L_139)
.L_139:
        /*000c*/ 	.word	0x00000000
        /*0010*/ 	.short	0x0000
        /*0012*/ 	.short	0x0000
        /*0014*/ 	.byte	0x00, 0xf0, 0xa1, 0x10


	//----- nvinfo : EIATTR_SPARSE_MMA_MASK
	.align		4
.L_140:
        /*0018*/ 	.byte	0x03, 0x50
        /*001a*/ 	.short	0x0000


	//----- nvinfo : EIATTR_MAXREG_COUNT
	.align		4
        /*001c*/ 	.byte	0x03, 0x1b
        /*001e*/ 	.short	0x00ff


	//----- nvinfo : EIATTR_MERCURY_ISA_VERSION
	.align		4
        /*0020*/ 	.byte	0x03, 0x5f
        /*0022*/ 	.short	0x0101


	//----- nvinfo : EIATTR_EXIT_INSTR_OFFSETS
	.align		4
        /*0024*/ 	.byte	0x04, 0x1c
        /*0026*/ 	.short	(.L_142 - .L_141)


	//   ....[0]....
.L_141:
        /*0028*/ 	.word	0x00000010


	//----- nvinfo : EIATTR_MAX_THREADS
	.align		4
.L_142:
        /*002c*/ 	.byte	0x04, 0x05
        /*002e*/ 	.short	(.L_144 - .L_143)
.L_143:
        /*0030*/ 	.word	0x00000080
        /*0034*/ 	.word	0x00000001
        /*0038*/ 	.word	0x00000001


	//----- nvinfo : EIATTR_CBANK_PARAM_SIZE
	.align		4
.L_144:
        /*003c*/ 	.byte	0x03, 0x19
        /*003e*/ 	.short	0x0428


	//----- nvinfo : EIATTR_PARAM_CBANK
	.align		4
        /*0040*/ 	.byte	0x04, 0x0a
        /*0042*/ 	.short	(.L_146 - .L_145)
	.align		4
.L_145:
        /*0044*/ 	.word	index@(.nv.constant0._ZN7cutlass13device_kernelIN5flash19enable_sm80_to_sm89INS1_16FlashAttnFwdSm80INS1_25CollectiveMainloopFwdSm80ILi4ELi1ELb0EN4cute5tupleIJNS5_1CILi128EEENS7_ILi64EEENS7_ILi96EEEEEELi96ENS_6half_tEfNS_4arch4Sm80ELb1ELb0ELb1ELb0ELb1ELb0ELb1ELb0EEENS1_21CollectiveEpilogueFwdINS6_IJS8_SA_S9_EEENS6_IJNS7_ILi1EEESI_SI_EEESC_SE_Li128ELb0ELb1ELb0ELb0EEENS1_30DynamicPersistentTileSchedulerILi128ELi128ELb0ELb1ELb0EEEEEEEEEvNT_6ParamsE)
        /*0048*/ 	.short	0x0210
        /*004a*/ 	.short	0x0428


	//----- nvinfo : EIATTR_SW_WAR
	.align		4
.L_146:
        /*004c*/ 	.byte	0x04, 0x36
        /*004e*/ 	.short	(.L_148 - .L_147)
.L_147:
        /*0050*/ 	.word	0x00000008
.L_148:


//--------------------- .nv.info._ZN7cutlass13device_kernelIN5flash19enable_sm80_to_sm89INS1_16FlashAttnFwdSm80INS1_25CollectiveMainloopFwdSm80ILi4ELi1ELb0EN4cute5tupleIJNS5_1CILi128EEENS7_ILi64EEENS7_ILi96EEEEEELi96ENS_6half_tEfNS_4arch4Sm80ELb1ELb0ELb1ELb1ELb1ELb0ELb1ELb0EEENS1_21CollectiveEpilogueFwdINS6_IJS8_SA_S9_EEENS6_IJNS7_ILi1EEESI_SI_EEESC_SE_Li128ELb1ELb1ELb0ELb0EEENS1_19SingleTileSchedulerILb1ELb0ELb1ELi128EEEEEEEEEvNT_6ParamsE --------------------------
	.section	.nv.info._ZN7cutlass13device_kernelIN5flash19enable_sm80_to_sm89INS1_16FlashAttnFwdSm80INS1_25CollectiveMainloopFwdSm80ILi4ELi1ELb0EN4cute5tupleIJNS5_1CILi128EEENS7_ILi64EEENS7_ILi96EEEEEELi96ENS_6half_tEfNS_4arch4Sm80ELb1ELb0ELb1ELb1ELb1ELb0ELb1ELb0EEENS1_21CollectiveEpilogueFwdINS6_IJS8_SA_S9_EEENS6_IJNS7_ILi1EEESI_SI_EEESC_SE_Li128ELb1ELb1ELb0ELb0EEENS1_19SingleTileSchedulerILb1ELb0ELb1ELi128EEEEEEEEEvNT_6ParamsE,"",@"SHT_CUDA_INFO"
	.sectionflags	@""
	.align	4


	//----- nvinfo : EIATTR_CUDA_API_VERSION
	.align		4
        /*0000*/ 	.byte	0x04, 0x37
        /*0002*/ 	.short	(.L_150 - .L_149)
.L_149:
        /*0004*/ 	.word	0x00000082


	//----- nvinfo : EIATTR_KPARAM_INFO
	.align		4
.L_150:
        /*0008*/ 	.byte	0x04, 0x17
        /*000a*/ 	.short	(.L_152 - .L_151)
.L_151:
        /*000c*/ 	.word	0x00000000
        /*0010*/ 	.short	0x0000
        /*0012*/ 	.short	0x0000
        /*0014*/ 	.byte	0x00, 0xf0, 0x61, 0x10


	//----- nvinfo : EIATTR_SPARSE_MMA_MASK
	.align		4
.L_152:
        /*0018*/ 	.byte	0x03, 0x50
        /*001a*/ 	.short	0x0000


	//----- nvinfo : EIATTR_MAXREG_COUNT
	.align		4
        /*001c*/ 	.byte	0x03, 0x1b
        /*001e*/ 	.short	0x00ff


	//----- nvinfo : EIATTR_MERCURY_ISA_VERSION
	.align		4
        /*0020*/ 	.byte	0x03, 0x5f
        /*0022*/ 	.short	0x0101


	//----- nvinfo : EIATTR_EXIT_INSTR_OFFSETS
	.align		4
        /*0024*/ 	.byte	0x04, 0x1c
        /*0026*/ 	.short	(.L_154 - .L_153)


	//   ....[0]....
.L_153:
        /*0028*/ 	.word	0x00000010


	//----- nvinfo : EIATTR_MAX_THREADS
	.align		4
.L_154:
        /*002c*/ 	.byte	0x04, 0x05
        /*002e*/ 	.short	(.L_156 - .L_155)
.L_155:
        /*0030*/ 	.word	0x00000080
        /*0034*/ 	.word	0x00000001
        /*0038*/ 	.word	0x00000001


	//----- nvinfo : EIATTR_CBANK_PARAM_SIZE
	.align		4
.L_156:
        /*003c*/ 	.byte	0x03, 0x19
        /*003e*/ 	.short	0x0418


	//----- nvinfo : EIATTR_PARAM_CBANK
	.align		4
        /*0040*/ 	.byte	0x04, 0x0a
        /*0042*/ 	.short	(.L_158 - .L_157)
	.align		4
.L_157:
        /*0044*/ 	.word	index@(.nv.constant0._ZN7cutlass13device_kernelIN5flash19enable_sm80_to_sm89INS1_16FlashAttnFwdSm80INS1_25CollectiveMainloopFwdSm80ILi4ELi1ELb0EN4cute5tupleIJNS5_1CILi128EEENS7_ILi64EEENS7_ILi96EEEEEELi96ENS_6half_tEfNS_4arch4Sm80ELb1ELb0ELb1ELb1ELb1ELb0ELb1ELb0EEENS1_21CollectiveEpilogueFwdINS6_IJS8_SA_S9_EEENS6_IJNS7_ILi1EEESI_SI_EEESC_SE_Li128ELb1ELb1ELb0ELb0EEENS1_19SingleTileSchedulerILb1ELb0ELb1ELi128EEEEEEEEEvNT_6ParamsE)
        /*0048*/ 	.short	0x0210
        /*004a*/ 	.short	0x0418


	//----- nvinfo : EIATTR_SW_WAR
	.align		4
.L_158:
        /*004c*/ 	.byte	0x04, 0x36
        /*004e*/ 	.short	(.L_160 - .L_159)
.L_159:
        /*0050*/ 	.word	0x00000008
.L_160:


//--------------------- .nv.info._ZN7cutlass13device_kernelIN5flash19enable_sm80_to_sm89INS1_16FlashAttnFwdSm80INS1_25CollectiveMainloopFwdSm80ILi4ELi1ELb0EN4cute5tupleIJNS5_1CILi128EEENS7_ILi64EEENS7_ILi96EEEEEELi96ENS_6half_tEfNS_4arch4Sm80ELb1ELb0ELb1ELb1ELb1ELb1ELb1ELb0EEENS1_21CollectiveEpilogueFwdINS6_IJS8_SA_S9_EEENS6_IJNS7_ILi1EEESI_SI_EEESC_SE_Li128ELb1ELb1ELb0ELb0EEENS1_19SingleTileSchedulerILb1ELb0ELb1ELi128EEEEEEEEEvNT_6ParamsE --------------------------
	.section	.nv.info._ZN7cutlass13device_kernelIN5flash19enable_sm80_to_sm89INS1_16FlashAttnFwdSm80INS1_25CollectiveMainloopFwdSm80ILi4ELi1ELb0EN4cute5tupleIJNS5_1CILi128EEENS7_ILi64EEENS7_ILi96EEEEEELi96ENS_6half_tEfNS_4arch4Sm80ELb1ELb0ELb1ELb1ELb1ELb1ELb1ELb0EEENS1_21CollectiveEpilogueFwdINS6_IJS8_SA_S9_EEENS6_IJNS7_ILi1EEESI_SI_EEESC_SE_Li128ELb1ELb1ELb0ELb0EEENS1_19SingleTileSchedulerILb1ELb0ELb1ELi128EEEEEEEEEvNT_6ParamsE,"",@"SHT_CUDA_INFO"
	.sectionflags	@""
	.align	4


	//----- nvinfo : EIATTR_CUDA_API_VERSION
	.align		4
        /*0000*/ 	.byte	0x04, 0x37
        /*0002*/ 	.short	(.L_162 - .L_161)
.L_161:
        /*0004*/ 	.word	0x00000082


	//----- nvinfo : EIATTR_KPARAM_INFO
	.align		4
.L_162:
        /*0008*/ 	.byte	0x04, 0x17
        /*000a*/ 	.short	(.L_164 - .L_163)
.L_163:
        /*000c*/ 	.word	0x00000000
        /*0010*/ 	.short	0x0000
        /*0012*/ 	.short	0x0000
        /*0014*/ 	.byte	0x00, 0xf0, 0x61, 0x10


	//----- nvinfo : EIATTR_SPARSE_MMA_MASK
	.align		4
.L_164:
        /*0018*/ 	.byte	0x03, 0x50
        /*001a*/ 	.short	0x0000


	//----- nvinfo : EIATTR_MAXREG_COUNT
	.align		4
        /*001c*/ 	.byte	0x03, 0x1b
        /*001e*/ 	.short	0x00ff


	//----- nvinfo : EIATTR_MERCURY_ISA_VERSION
	.align		4
        /*0020*/ 	.byte	0x03, 0x5f
        /*0022*/ 	.short	0x0101


	//----- nvinfo : EIATTR_EXIT_INSTR_OFFSETS
	.align		4
        /*0024*/ 	.byte	0x04, 0x1c
        /*0026*/ 	.short	(.L_166 - .L_165)


	//   ....[0]....
.L_165:
        /*0028*/ 	.word	0x00000010


	//----- nvinfo : EIATTR_MAX_THREADS
	.align		4
.L_166:
        /*002c*/ 	.byte	0x04, 0x05
        /*002e*/ 	.short	(.L_168 - .L_167)
.L_167:
        /*0030*/ 	.word	0x00000080
        /*0034*/ 	.word	0x00000001
        /*0038*/ 	.word	0x00000001


	//----- nvinfo : EIATTR_CBANK_PARAM_SIZE
	.align		4
.L_168:
        /*003c*/ 	.byte	0x03, 0x19
        /*003e*/ 	.short	0x0418


	//----- nvinfo : EIATTR_PARAM_CBANK
	.align		4
        /*0040*/ 	.byte	0x04, 0x0a
        /*0042*/ 	.short	(.L_170 - .L_169)
	.align		4
.L_169:
        /*0044*/ 	.word	index@(.nv.constant0._ZN7cutlass13device_kernelIN5flash19enable_sm80_to_sm89INS1_16FlashAttnFwdSm80INS1_25CollectiveMainloopFwdSm80ILi4ELi1ELb0EN4cute5tupleIJNS5_1CILi128EEENS7_ILi64EEENS7_ILi96EEEEEELi96ENS_6half_tEfNS_4arch4Sm80ELb1ELb0ELb1ELb1ELb1ELb1ELb1ELb0EEENS1_21CollectiveEpilogueFwdINS6_IJS8_SA_S9_EEENS6_IJNS7_ILi1EEESI_SI_EEESC_SE_Li128ELb1ELb1ELb0ELb0EEENS1_19SingleTileSchedulerILb1ELb0ELb1ELi128EEEEEEEEEvNT_6ParamsE)
        /*0048*/ 	.short	0x0210
        /*004a*/ 	.short	0x0418


	//----- nvinfo : EIATTR_SW_WAR
	.align		4
.L_170:
        /*004c*/ 	.byte	0x04, 0x36
        /*004e*/ 	.short	(.L_172 - .L_171)
.L_171:
        /*0050*/ 	.word	0x00000008
.L_172:


//--------------------- .nv.callgraph             --------------------------
	.section	.nv.callgraph,"",@"SHT_CUDA_CALLGRAPH"
	.align	4
	.sectionentsize	8
	.align		4
        /*0000*/ 	.word	0x00000000
	.align		4
        /*0004*/ 	.word	0xffffffff
	.align		4
        /*0008*/ 	.word	0x00000000
	.align		4
        /*000c*/ 	.word	0xfffffffe
	.align		4
        /*0010*/ 	.word	0x00000000
	.align		4
        /*0014*/ 	.word	0xfffffffd
	.align		4
        /*0018*/ 	.word	0x00000000
	.align		4
        /*001c*/ 	.word	0xfffffffc


//--------------------- .nv.constant4             --------------------------
	.section	.nv.constant4,"a",@progbits
	.align	8
	.align		8
.nv.constant4:
        /*0000*/ 	.dword	_ZN79_INTERNAL_a857414e_43_flash_fwd_hdim96_fp16_paged_softcap_sm80_cu_744032ad_37604cuda3std3__45__cpo5beginE
	.align		8
        /*0008*/ 	.dword	_ZN79_INTERNAL_a857414e_43_flash_fwd_hdim96_fp16_paged_softcap_sm80_cu_744032ad_37604cuda3std3__45__cpo3endE
	.align		8
        /*0010*/ 	.dword	_ZN79_INTERNAL_a857414e_43_flash_fwd_hdim96_fp16_paged_softcap_sm80_cu_744032ad_37604cuda3std3__45__cpo6cbeginE
	.align		8
        /*0018*/ 	.dword	_ZN79_INTERNAL_a857414e_43_flash_fwd_hdim96_fp16_paged_softcap_sm80_cu_744032ad_37604cuda3std3__45__cpo4cendE
	.align		8
        /*0020*/ 	.dword	_ZN79_INTERNAL_a857414e_43_flash_fwd_hdim96_fp16_paged_softcap_sm80_cu_744032ad_37604cuda3std3__481_GLOBAL__N__a857414e_43_flash_fwd_hdim96_fp16_paged_softcap_sm80_cu_744032ad_37606ignoreE
	.align		8
        /*0028*/ 	.dword	_ZN79_INTERNAL_a857414e_43_flash_fwd_hdim96_fp16_paged_softcap_sm80_cu_744032ad_37604cuda3std3__419piecewise_constructE
	.align		8
        /*0030*/ 	.dword	_ZN79_INTERNAL_a857414e_43_flash_fwd_hdim96_fp16_paged_softcap_sm80_cu_744032ad_37604cuda3std3__48in_placeE
	.align		8
        /*0038*/ 	.dword	_ZN79_INTERNAL_a857414e_43_flash_fwd_hdim96_fp16_paged_softcap_sm80_cu_744032ad_37604cuda3std6ranges3__45__cpo4swapE
	.align		8
        /*0040*/ 	.dword	_ZN79_INTERNAL_a857414e_43_flash_fwd_hdim96_fp16_paged_softcap_sm80_cu_744032ad_37604cuda3std6ranges3__45__cpo9iter_moveE
	.align		8
        /*0048*/ 	.dword	_ZN79_INTERNAL_a857414e_43_flash_fwd_hdim96_fp16_paged_softcap_sm80_cu_744032ad_37604cute7productE
	.align		8
        /*0050*/ 	.dword	_ZN79_INTERNAL_a857414e_43_flash_fwd_hdim96_fp16_paged_softcap_sm80_cu_744032ad_37604cute1_E


//--------------------- .text._ZN7cutlass13device_kernelIN5flash19enable_sm80_to_sm89INS1_16FlashAttnFwdSm80INS1_25CollectiveMainloopFwdSm80ILi4ELi1ELb0EN4cute5tupleIJNS5_1CILi128EEENS7_ILi64EEENS7_ILi96EEEEEELi96ENS_6half_tEfNS_4arch4Sm80ELb0ELb0ELb1ELb0ELb1ELb0ELb1ELb0EEENS1_21CollectiveEpilogueFwdINS6_IJS8_SA_S9_EEENS6_IJNS7_ILi1EEESI_SI_EEESC_SE_Li128ELb0ELb1ELb0ELb0EEENS1_19SingleTileSchedulerILb0ELb0ELb1ELi128EEEEEEEEEvNT_6ParamsE --------------------------
	.section	.text._ZN7cutlass13device_kernelIN5flash19enable_sm80_to_sm89INS1_16FlashAttnFwdSm80INS1_25CollectiveMainloopFwdSm80ILi4ELi1ELb0EN4cute5tupleIJNS5_1CILi128EEENS7_ILi64EEENS7_ILi96EEEEEELi96ENS_6half_tEfNS_4arch4Sm80ELb0ELb0ELb1ELb0ELb1ELb0ELb1ELb0EEENS1_21CollectiveEpilogueFwdINS6_IJS8_SA_S9_EEENS6_IJNS7_ILi1EEESI_SI_EEESC_SE_Li128ELb0ELb1ELb0ELb0EEENS1_19SingleTileSchedulerILb0ELb0ELb1ELi128EEEEEEEEEvNT_6ParamsE,"ax",@progbits
	.align	128
.text._ZN7cutlass13device_kernelIN5flash19enable_sm80_to_sm89INS1_16FlashAttnFwdSm80INS1_25CollectiveMainloopFwdSm80ILi4ELi1ELb0EN4cute5tupleIJNS5_1CILi128EEENS7_ILi64EEENS7_ILi96EEEEEELi96ENS_6half_tEfNS_4arch4Sm80ELb0ELb0ELb1ELb0ELb1ELb0ELb1ELb0EEENS1_21CollectiveEpilogueFwdINS6_IJS8_SA_S9_EEENS6_IJNS7_ILi1EEESI_SI_EEESC_SE_Li128ELb0ELb1ELb0ELb0EEENS1_19SingleTileSchedulerILb0ELb0ELb1ELi128EEEEEEEEEvNT_6ParamsE:
        .type           _ZN7cutlass13device_kernelIN5flash19enable_sm80_to_sm89INS1_16FlashAttnFwdSm80INS1_25CollectiveMainloopFwdSm80ILi4ELi1ELb0EN4cute5tupleIJNS5_1CILi128EEENS7_ILi64EEENS7_ILi96EEEEEELi96ENS_6half_tEfNS_4arch4Sm80ELb0ELb0ELb1ELb0ELb1ELb0ELb1ELb0EEENS1_21CollectiveEpilogueFwdINS6_IJS8_SA_S9_EEENS6_IJNS7_ILi1EEESI_SI_EEESC_SE_Li128ELb0ELb1ELb0ELb0EEENS1_19SingleTileSchedulerILb0ELb0ELb1ELi128EEEEEEEEEvNT_6ParamsE,@function
        .size           _ZN7cutlass13device_kernelIN5flash19enable_sm80_to_sm89INS1_16FlashAttnFwdSm80INS1_25CollectiveMainloopFwdSm80ILi4ELi1ELb0EN4cute5tupleIJNS5_1CILi128EEENS7_ILi64EEENS7_ILi96EEEEEELi96ENS_6half_tEfNS_4arch4Sm80ELb0ELb0ELb1ELb0ELb1ELb0ELb1ELb0EEENS1_21CollectiveEpilogueFwdINS6_IJS8_SA_S9_EEENS6_IJNS7_ILi1EEESI_SI_EEESC_SE_Li128ELb0ELb1ELb0ELb0EEENS1_19SingleTileSchedulerILb0ELb0ELb1ELi128EEEEEEEEEvNT_6ParamsE,(.L_x_9 - _ZN7cutlass13device_kernelIN5flash19enable_sm80_to_sm89INS1_16FlashAttnFwdSm80INS1_25CollectiveMainloopFwdSm80ILi4ELi1ELb0EN4cute5tupleIJNS5_1CILi128EEENS7_ILi64EEENS7_ILi96EEEEEELi96ENS_6half_tEfNS_4arch4Sm80ELb0ELb0ELb1ELb0ELb1ELb0ELb1ELb0EEENS1_21CollectiveEpilogueFwdINS6_IJS8_SA_S9_EEENS6_IJNS7_ILi1EEESI_SI_EEESC_SE_Li128ELb0ELb1ELb0ELb0EEENS1_19SingleTileSchedulerILb0ELb0ELb1ELi128EEEEEEEEEvNT_6ParamsE)
        .other          _ZN7cutlass13device_kernelIN5flash19enable_sm80_to_sm89INS1_16FlashAttnFwdSm80INS1_25CollectiveMainloopFwdSm80ILi4ELi1ELb0EN4cute5tupleIJNS5_1CILi128EEENS7_ILi64EEENS7_ILi96EEEEEELi96ENS_6half_tEfNS_4arch4Sm80ELb0ELb0ELb1ELb0ELb1ELb0ELb1ELb0EEENS1_21CollectiveEpilogueFwdINS6_IJS8_SA_S9_EEENS6_IJNS7_ILi1EEESI_SI_EEESC_SE_Li128ELb0ELb1ELb0ELb0EEENS1_19SingleTileSchedulerILb0ELb0ELb1ELi128EEEEEEEEEvNT_6ParamsE,@"STO_CUDA_ENTRY STV_DEFAULT"
_ZN7cutlass13device_kernelIN5flash19enable_sm80_to_sm89INS1_16FlashAttnFwdSm80INS1_25CollectiveMainloopFwdSm80ILi4ELi1ELb0EN4cute5tupleIJNS5_1CILi128EEENS7_ILi64EEENS7_ILi96EEEEEELi96ENS_6half_tEfNS_4arch4Sm80ELb0ELb0ELb1ELb0ELb1ELb0ELb1ELb0EEENS1_21CollectiveEpilogueFwdINS6_IJS8_SA_S9_EEENS6_IJNS7_ILi1EEESI_SI_EEESC_SE_Li128ELb0ELb1ELb0ELb0EEENS1_19SingleTileSchedulerILb0ELb0ELb1ELi128EEEEEEEEEvNT_6ParamsE:
[----:B------:R-:W-:Y:S01]  /*0000*/  LDC R1, c[0x0][0x28] ;  /* 0x00000a00ff017b82 */ /* 0x000fe20000000800 */
[----:B------:R-:W-:Y:S05]  /*0010*/  EXIT ;  /* 0x000000000000794d */ /* 0x000fea0003800000 */
.L_x_0:
[----:B------:R-:W-:-:S00]  /*0020*/  BRA `(.L_x_0) ;  /* 0xfffffffc00fc7947 */ /* 0x000fc0000383ffff */
[----:B------:R-:W-:-:S00]  /*0030*/  NOP ;  /* 0x0000000000007918 */ /* 0x000fc00000000000 */
        /* <DEDUP_REMOVED lines=12> */
.L_x_9:


//--------------------- .text._ZN7cutlass13device_kernelIN5flash19enable_sm80_to_sm89INS1_16FlashAttnFwdSm80INS1_25CollectiveMainloopFwdSm80ILi4ELi1ELb0EN4cute5tupleIJNS5_1CILi128EEENS7_ILi64EEENS7_ILi96EEEEEELi96ENS_6half_tEfNS_4arch4Sm80ELb0ELb0ELb1ELb1ELb1ELb0ELb1ELb0EEENS1_21CollectiveEpilogueFwdINS6_IJS8_SA_S9_EEENS6_IJNS7_ILi1EEESI_SI_EEESC_SE_Li128ELb1ELb1ELb0ELb0EEENS1_19SingleTileSchedulerILb1ELb0ELb1ELi128EEEEEEEEEvNT_6ParamsE --------------------------
	.section	.text._ZN7cutlass13device_kernelIN5flash19enable_sm80_to_sm89INS1_16FlashAttnFwdSm80INS1_25CollectiveMainloopFwdSm80ILi4ELi1ELb0EN4cute5tupleIJNS5_1CILi128EEENS7_ILi64EEENS7_ILi96EEEEEELi96ENS_6half_tEfNS_4arch4Sm80ELb0ELb0ELb1ELb1ELb1ELb0ELb1ELb0EEENS1_21CollectiveEpilogueFwdINS6_IJS8_SA_S9_EEENS6_IJNS7_ILi1EEESI_SI_EEESC_SE_Li128ELb1ELb1ELb0ELb0EEENS1_19SingleTileSchedulerILb1ELb0ELb1ELi128EEEEEEEEEvNT_6ParamsE,"ax",@progbits
	.align	128
.text._ZN7cutlass13device_kernelIN5flash19enable_sm80_to_sm89INS1_16FlashAttnFwdSm80INS1_25CollectiveMainloopFwdSm80ILi4ELi1ELb0EN4cute5tupleIJNS5_1CILi128EEENS7_ILi64EEENS7_ILi96EEEEEELi96ENS_6half_tEfNS_4arch4Sm80ELb0ELb0ELb1ELb1ELb1ELb0ELb1ELb0EEENS1_21CollectiveEpilogueFwdINS6_IJS8_SA_S9_EEENS6_IJNS7_ILi1EEESI_SI_EEESC_SE_Li128ELb1ELb1ELb0ELb0EEENS1_19SingleTileSchedulerILb1ELb0ELb1ELi128EEEEEEEEEvNT_6ParamsE:
        .type           _ZN7cutlass13device_kernelIN5flash19enable_sm80_to_sm89INS1_16FlashAttnFwdSm80INS1_25CollectiveMainloopFwdSm80ILi4ELi1ELb0EN4cute5tupleIJNS5_1CILi128EEENS7_ILi64EEENS7_ILi96EEEEEELi96ENS_6half_tEfNS_4arch4Sm80ELb0ELb0ELb1ELb1ELb1ELb0ELb1ELb0EEENS1_21CollectiveEpilogueFwdINS6_IJS8_SA_S9_EEENS6_IJNS7_ILi1EEESI_SI_EEESC_SE_Li128ELb1ELb1ELb0ELb0EEENS1_19SingleTileSchedulerILb1ELb0ELb1ELi128EEEEEEEEEvNT_6ParamsE,@function
        .size           _ZN7cutlass13device_kernelIN5flash19enable_sm80_to_sm89INS1_16FlashAttnFwdSm80INS1_25CollectiveMainloopFwdSm80ILi4ELi1ELb0EN4cute5tupleIJNS5_1CILi128EEENS7_ILi64EEENS7_ILi96EEEEEELi96ENS_6half_tEfNS_4arch4Sm80ELb0ELb0ELb1ELb1ELb1ELb0ELb1ELb0EEENS1_21CollectiveEpilogueFwdINS6_IJS8_SA_S9_EEENS6_IJNS7_ILi1EEESI_SI_EEESC_SE_Li128ELb1ELb1ELb0ELb0EEENS1_19SingleTileSchedulerILb1ELb0ELb1ELi128EEEEEEEEEvNT_6ParamsE,(.L_x_10 - _ZN7cutlass13device_kernelIN5flash19enable_sm80_to_sm89INS1_16FlashAttnFwdSm80INS1_25CollectiveMainloopFwdSm80ILi4ELi1ELb0EN4cute5tupleIJNS5_1CILi128EEENS7_ILi64EEENS7_ILi96EEEEEELi96ENS_6half_tEfNS_4arch4Sm80ELb0ELb0ELb1ELb1ELb1ELb0ELb1ELb0EEENS1_21CollectiveEpilogueFwdINS6_IJS8_SA_S9_EEENS6_IJNS7_ILi1EEESI_SI_EEESC_SE_Li128ELb1ELb1ELb0ELb0EEENS1_19SingleTileSchedulerILb1ELb0ELb1ELi128EEEEEEEEEvNT_6ParamsE)
        .other          _ZN7cutlass13device_kernelIN5flash19enable_sm80_to_sm89INS1_16FlashAttnFwdSm80INS1_25CollectiveMainloopFwdSm80ILi4ELi1ELb0EN4cute5tupleIJNS5_1CILi128EEENS7_ILi64EEENS7_ILi96EEEEEELi96ENS_6half_tEfNS_4arch4Sm80ELb0ELb0ELb1ELb1ELb1ELb0ELb1ELb0EEENS1_21CollectiveEpilogueFwdINS6_IJS8_SA_S9_EEENS6_IJNS7_ILi1EEESI_SI_EEESC_SE_Li128ELb1ELb1ELb0ELb0EEENS1_19SingleTileSchedulerILb1ELb0ELb1ELi128EEEEEEEEEvNT_6ParamsE,@"STO_CUDA_ENTRY STV_DEFAULT"
_ZN7cutlass13device_kernelIN5flash19enable_sm80_to_sm89INS1_16FlashAttnFwdSm80INS1_25CollectiveMainloopFwdSm80ILi4ELi1ELb0EN4cute5tupleIJNS5_1CILi128EEENS7_ILi64EEENS7_ILi96EEEEEELi96ENS_6half_tEfNS_4arch4Sm80ELb0ELb0ELb1ELb1ELb1ELb0ELb1ELb0EEENS1_21CollectiveEpilogueFwdINS6_IJS8_SA_S9_EEENS6_IJNS7_ILi1EEESI_SI_EEESC_SE_Li128ELb1ELb1ELb0ELb0EEENS1_19SingleTileSchedulerILb1ELb0ELb1ELi128EEEEEEEEEvNT_6ParamsE:
[----:B------:R-:W-:Y:S01]  /*0000*/  LDC R1, c[0x0][0x28] ;  /* 0x00000a00ff017b82 */ /* 0x000fe20000000800 */
[----:B------:R-:W-:Y:S05]  /*0010*/  EXIT ;  /* 0x000000000000794d */ /* 0x000fea0003800000 */
.L_x_1:
        /* <DEDUP_REMOVED lines=14> */
.L_x_10:


//--------------------- .text._ZN7cutlass13device_kernelIN5flash19enable_sm80_to_sm89INS1_16FlashAttnFwdSm80INS1_25CollectiveMainloopFwdSm80ILi4ELi1ELb0EN4cute5tupleIJNS5_1CILi128EEENS7_ILi64EEENS7_ILi96EEEEEELi96ENS_6half_tEfNS_4arch4Sm80ELb0ELb0ELb1ELb1ELb1ELb1ELb1ELb0EEENS1_21CollectiveEpilogueFwdINS6_IJS8_SA_S9_EEENS6_IJNS7_ILi1EEESI_SI_EEESC_SE_Li128ELb1ELb1ELb0ELb0EEENS1_19SingleTileSchedulerILb1ELb0ELb1ELi128EEEEEEEEEvNT_6ParamsE --------------------------
	.section	.text._ZN7cutlass13device_kernelIN5flash19enable_sm80_to_sm89INS1_16FlashAttnFwdSm80INS1_25CollectiveMainloopFwdSm80ILi4ELi1ELb0EN4cute5tupleIJNS5_1CILi128EEENS7_ILi64EEENS7_ILi96EEEEEELi96ENS_6half_tEfNS_4arch4Sm80ELb0ELb0ELb1ELb1ELb1ELb1ELb1ELb0EEENS1_21CollectiveEpilogueFwdINS6_IJS8_SA_S9_EEENS6_IJNS7_ILi1EEESI_SI_EEESC_SE_Li128ELb1ELb1ELb0ELb0EEENS1_19SingleTileSchedulerILb1ELb0ELb1ELi128EEEEEEEEEvNT_6ParamsE,"ax",@progbits
	.align	128
.text._ZN7cutlass13device_kernelIN5flash19enable_sm80_to_sm89INS1_16FlashAttnFwdSm80INS1_25CollectiveMainloopFwdSm80ILi4ELi1ELb0EN4cute5tupleIJNS5_1CILi128EEENS7_ILi64EEENS7_ILi96EEEEEELi96ENS_6half_tEfNS_4arch4Sm80ELb0ELb0ELb1ELb1ELb1ELb1ELb1ELb0EEENS1_21CollectiveEpilogueFwdINS6_IJS8_SA_S9_EEENS6_IJNS7_ILi1EEESI_SI_EEESC_SE_Li128ELb1ELb1ELb0ELb0EEENS1_19SingleTileSchedulerILb1ELb0ELb1ELi128EEEEEEEEEvNT_6ParamsE:
        .type           _ZN7cutlass13device_kernelIN5flash19enable_sm80_to_sm89INS1_16FlashAttnFwdSm80INS1_25CollectiveMainloopFwdSm80ILi4ELi1ELb0EN4cute5tupleIJNS5_1CILi128EEENS7_ILi64EEENS7_ILi96EEEEEELi96ENS_6half_tEfNS_4arch4Sm80ELb0ELb0ELb1ELb1ELb1ELb1ELb1ELb0EEENS1_21CollectiveEpilogueFwdINS6_IJS8_SA_S9_EEENS6_IJNS7_ILi1EEESI_SI_EEESC_SE_Li128ELb1ELb1ELb0ELb0EEENS1_19SingleTileSchedulerILb1ELb0ELb1ELi128EEEEEEEEEvNT_6ParamsE,@function
        .size           _ZN7cutlass13device_kernelIN5flash19enable_sm80_to_sm89INS1_16FlashAttnFwdSm80INS1_25CollectiveMainloopFwdSm80ILi4ELi1ELb0EN4cute5tupleIJNS5_1CILi128EEENS7_ILi64EEENS7_ILi96EEEEEELi96ENS_6half_tEfNS_4arch4Sm80ELb0ELb0ELb1ELb1ELb1ELb1ELb1ELb0EEENS1_21CollectiveEpilogueFwdINS6_IJS8_SA_S9_EEENS6_IJNS7_ILi1EEESI_SI_EEESC_SE_Li128ELb1ELb1ELb0ELb0EEENS1_19SingleTileSchedulerILb1ELb0ELb1ELi128EEEEEEEEEvNT_6ParamsE,(.L_x_11 - _ZN7cutlass13device_kernelIN5flash19enable_sm80_to_sm89INS1_16FlashAttnFwdSm80INS1_25CollectiveMainloopFwdSm80ILi4ELi1ELb0EN4cute5tupleIJNS5_1CILi128EEENS7_ILi64EEENS7_ILi96EEEEEELi96ENS_6half_tEfNS_4arch4Sm80ELb0ELb0ELb1ELb1ELb1ELb1ELb1ELb0EEENS1_21CollectiveEpilogueFwdINS6_IJS8_SA_S9_EEENS6_IJNS7_ILi1EEESI_SI_EEESC_SE_Li128ELb1ELb1ELb0ELb0EEENS1_19SingleTileSchedulerILb1ELb0ELb1ELi128EEEEEEEEEvNT_6ParamsE)
        .other          _ZN7cutlass13device_kernelIN5flash19enable_sm80_to_sm89INS1_16FlashAttnFwdSm80INS1_25CollectiveMainloopFwdSm80ILi4ELi1ELb0EN4cute5tupleIJNS5_1CILi128EEENS7_ILi64EEENS7_ILi96EEEEEELi96ENS_6half_tEfNS_4arch4Sm80ELb0ELb0ELb1ELb1ELb1ELb1ELb1ELb0EEENS1_21CollectiveEpilogueFwdINS6_IJS8_SA_S9_EEENS6_IJNS7_ILi1EEESI_SI_EEESC_SE_Li128ELb1ELb1ELb0ELb0EEENS1_19SingleTileSchedulerILb1ELb0ELb1ELi128EEEEEEEEEvNT_6ParamsE,@"STO_CUDA_ENTRY STV_DEFAULT"
_ZN7cutlass13device_kernelIN5flash19enable_sm80_to_sm89INS1_16FlashAttnFwdSm80INS1_25CollectiveMainloopFwdSm80ILi4ELi1ELb0EN4cute5tupleIJNS5_1CILi128EEENS7_ILi64EEENS7_ILi96EEEEEELi96ENS_6half_tEfNS_4arch4Sm80ELb0ELb0ELb1ELb1ELb1ELb1ELb1ELb0EEENS1_21CollectiveEpilogueFwdINS6_IJS8_SA_S9_EEENS6_IJNS7_ILi1EEESI_SI_EEESC_SE_Li128ELb1ELb1ELb0ELb0EEENS1_19SingleTileSchedulerILb1ELb0ELb1ELi128EEEEEEEEEvNT_6ParamsE:
[----:B------:R-:W-:Y:S01]  /*0000*/  LDC R1, c[0x0][0x28] ;  /* 0x00000a00ff017b82 */ /* 0x000fe20000000800 */
[----:B------:R-:W-:Y:S05]  /*0010*/  EXIT ;  /* 0x000000000000794d */ /* 0x000fea0003800000 */
.L_x_2:
        /* <DEDUP_REMOVED lines=14> */
.L_x_11:


//--------------------- .text._ZN7cutlass13device_kernelIN5flash19enable_sm80_to_sm89INS1_16FlashAttnFwdSm80INS1_25CollectiveMainloopFwdSm80ILi4ELi1ELb0EN4cute5tupleIJNS5_1CILi128EEENS7_ILi48EEENS7_ILi96EEEEEELi96ENS_6half_tEfNS_4arch4Sm80ELb0ELb1ELb1ELb0ELb1ELb0ELb1ELb0EEENS1_21CollectiveEpilogueFwdINS6_IJS8_SA_S9_EEENS6_IJNS7_ILi1EEESI_SI_EEESC_SE_Li128ELb0ELb1ELb0ELb0EEENS1_19SingleTileSchedulerILb0ELb0ELb1ELi128EEEEEEEEEvNT_6ParamsE --------------------------
	.section	.text._ZN7cutlass13device_kernelIN5flash19enable_sm80_to_sm89INS1_16FlashAttnFwdSm80INS1_25CollectiveMainloopFwdSm80ILi4ELi1ELb0EN4cute5tupleIJNS5_1CILi128EEENS7_ILi48EEENS7_ILi96EEEEEELi96ENS_6half_tEfNS_4arch4Sm80ELb0ELb1ELb1ELb0ELb1ELb0ELb1ELb0EEENS1_21CollectiveEpilogueFwdINS6_IJS8_SA_S9_EEENS6_IJNS7_ILi1EEESI_SI_EEESC_SE_Li128ELb0ELb1ELb0ELb0EEENS1_19SingleTileSchedulerILb0ELb0ELb1ELi128EEEEEEEEEvNT_6ParamsE,"ax",@progbits
	.align	128
.text._ZN7cutlass13device_kernelIN5flash19enable_sm80_to_sm89INS1_16FlashAttnFwdSm80INS1_25CollectiveMainloopFwdSm80ILi4ELi1ELb0EN4cute5tupleIJNS5_1CILi128EEENS7_ILi48EEENS7_ILi96EEEEEELi96ENS_6half_tEfNS_4arch4Sm80ELb0ELb1ELb1ELb0ELb1ELb0ELb1ELb0EEENS1_21CollectiveEpilogueFwdINS6_IJS8_SA_S9_EEENS6_IJNS7_ILi1EEESI_SI_EEESC_SE_Li128ELb0ELb1ELb0ELb0EEENS1_19SingleTileSchedulerILb0ELb0ELb1ELi128EEEEEEEEEvNT_6ParamsE:
        .type           _ZN7cutlass13device_kernelIN5flash19enable_sm80_to_sm89INS1_16FlashAttnFwdSm80INS1_25CollectiveMainloopFwdSm80ILi4ELi1ELb0EN4cute5tupleIJNS5_1CILi128EEENS7_ILi48EEENS7_ILi96EEEEEELi96ENS_6half_tEfNS_4arch4Sm80ELb0ELb1ELb1ELb0ELb1ELb0ELb1ELb0EEENS1_21CollectiveEpilogueFwdINS6_IJS8_SA_S9_EEENS6_IJNS7_ILi1EEESI_SI_EEESC_SE_Li128ELb0ELb1ELb0ELb0EEENS1_19SingleTileSchedulerILb0ELb0ELb1ELi128EEEEEEEEEvNT_6ParamsE,@function
        .size           _ZN7cutlass13device_kernelIN5flash19enable_sm80_to_sm89INS1_16FlashAttnFwdSm80INS1_25CollectiveMainloopFwdSm80ILi4ELi1ELb0EN4cute5tupleIJNS5_1CILi128EEENS7_ILi48EEENS7_ILi96EEEEEELi96ENS_6half_tEfNS_4arch4Sm80ELb0ELb1ELb1ELb0ELb1ELb0ELb1ELb0EEENS1_21CollectiveEpilogueFwdINS6_IJS8_SA_S9_EEENS6_IJNS7_ILi1EEESI_SI_EEESC_SE_Li128ELb0ELb1ELb0ELb0EEENS1_19SingleTileSchedulerILb0ELb0ELb1ELi128EEEEEEEEEvNT_6ParamsE,(.L_x_12 - _ZN7cutlass13device_kernelIN5flash19enable_sm80_to_sm89INS1_16FlashAttnFwdSm80INS1_25CollectiveMainloopFwdSm80ILi4ELi1ELb0EN4cute5tupleIJNS5_1CILi128EEENS7_ILi48EEENS7_ILi96EEEEEELi96ENS_6half_tEfNS_4arch4Sm80ELb0ELb1ELb1ELb0ELb1ELb0ELb1ELb0EEENS1_21CollectiveEpilogueFwdINS6_IJS8_SA_S9_EEENS6_IJNS7_ILi1EEESI_SI_EEESC_SE_Li128ELb0ELb1ELb0ELb0EEENS1_19SingleTileSchedulerILb0ELb0ELb1ELi128EEEEEEEEEvNT_6ParamsE)
        .other          _ZN7cutlass13device_kernelIN5flash19enable_sm80_to_sm89INS1_16FlashAttnFwdSm80INS1_25CollectiveMainloopFwdSm80ILi4ELi1ELb0EN4cute5tupleIJNS5_1CILi128EEENS7_ILi48EEENS7_ILi96EEEEEELi96ENS_6half_tEfNS_4arch4Sm80ELb0ELb1ELb1ELb0ELb1ELb0ELb1ELb0EEENS1_21CollectiveEpilogueFwdINS6_IJS8_SA_S9_EEENS6_IJNS7_ILi1EEESI_SI_EEESC_SE_Li128ELb0ELb1ELb0ELb0EEENS1_19SingleTileSchedulerILb0ELb0ELb1ELi128EEEEEEEEEvNT_6ParamsE,@"STO_CUDA_ENTRY STV_DEFAULT"
_ZN7cutlass13device_kernelIN5flash19enable_sm80_to_sm89INS1_16FlashAttnFwdSm80INS1_25CollectiveMainloopFwdSm80ILi4ELi1ELb0EN4cute5tupleIJNS5_1CILi128EEENS7_ILi48EEENS7_ILi96EEEEEELi96ENS_6half_tEfNS_4arch4Sm80ELb0ELb1ELb1ELb0ELb1ELb0ELb1ELb0EEENS1_21CollectiveEpilogueFwdINS6_IJS8_SA_S9_EEENS6_IJNS7_ILi1EEESI_SI_EEESC_SE_Li128ELb0ELb1ELb0ELb0EEENS1_19SingleTileSchedulerILb0ELb0ELb1ELi128EEEEEEEEEvNT_6ParamsE:
[----:B------:R-:W-:Y:S01]  /*0000*/  LDC R1, c[0x0][0x28] ;  /* 0x00000a00ff017b82 */ /* 0x000fe20000000800 */
[----:B------:R-:W-:Y:S05]  /*0010*/  EXIT ;  /* 0x000000000000794d */ /* 0x000fea0003800000 */
.L_x_3:
        /* <DEDUP_REMOVED lines=14> */
.L_x_12:


//--------------------- .text._ZN7cutlass13device_kernelIN5flash19enable_sm80_to_sm89INS1_16FlashAttnFwdSm80INS1_25CollectiveMainloopFwdSm80ILi4ELi1ELb0EN4cute5tupleIJNS5_1CILi128EEENS7_ILi48EEENS7_ILi96EEEEEELi96ENS_6half_tEfNS_4arch4Sm80ELb0ELb1ELb1ELb1ELb1ELb0ELb1ELb0EEENS1_21CollectiveEpilogueFwdINS6_IJS8_SA_S9_EEENS6_IJNS7_ILi1EEESI_SI_EEESC_SE_Li128ELb1ELb1ELb0ELb0EEENS1_19SingleTileSchedulerILb1ELb0ELb1ELi128EEEEEEEEEvNT_6ParamsE --------------------------
	.section	.text._ZN7cutlass13device_kernelIN5flash19enable_sm80_to_sm89INS1_16FlashAttnFwdSm80INS1_25CollectiveMainloopFwdSm80ILi4ELi1ELb0EN4cute5tupleIJNS5_1CILi128EEENS7_ILi48EEENS7_ILi96EEEEEELi96ENS_6half_tEfNS_4arch4Sm80ELb0ELb1ELb1ELb1ELb1ELb0ELb1ELb0EEENS1_21CollectiveEpilogueFwdINS6_IJS8_SA_S9_EEENS6_IJNS7_ILi1EEESI_SI_EEESC_SE_Li128ELb1ELb1ELb0ELb0EEENS1_19SingleTileSchedulerILb1ELb0ELb1ELi128EEEEEEEEEvNT_6ParamsE,"ax",@progbits
	.align	128
.text._ZN7cutlass13device_kernelIN5flash19enable_sm80_to_sm89INS1_16FlashAttnFwdSm80INS1_25CollectiveMainloopFwdSm80ILi4ELi1ELb0EN4cute5tupleIJNS5_1CILi128EEENS7_ILi48EEENS7_ILi96EEEEEELi96ENS_6half_tEfNS_4arch4Sm80ELb0ELb1ELb1ELb1ELb1ELb0ELb1ELb0EEENS1_21CollectiveEpilogueFwdINS6_IJS8_SA_S9_EEENS6_IJNS7_ILi1EEESI_SI_EEESC_SE_Li128ELb1ELb1ELb0ELb0EEENS1_19SingleTileSchedulerILb1ELb0ELb1ELi128EEEEEEEEEvNT_6ParamsE:
        .type           _ZN7cutlass13device_kernelIN5flash19enable_sm80_to_sm89INS1_16FlashAttnFwdSm80INS1_25CollectiveMainloopFwdSm80ILi4ELi1ELb0EN4cute5tupleIJNS5_1CILi128EEENS7_ILi48EEENS7_ILi96EEEEEELi96ENS_6half_tEfNS_4arch4Sm80ELb0ELb1ELb1ELb1ELb1ELb0ELb1ELb0EEENS1_21CollectiveEpilogueFwdINS6_IJS8_SA_S9_EEENS6_IJNS7_ILi1EEESI_SI_EEESC_SE_Li128ELb1ELb1ELb0ELb0EEENS1_19SingleTileSchedulerILb1ELb0ELb1ELi128EEEEEEEEEvNT_6ParamsE,@function
        .size           _ZN7cutlass13device_kernelIN5flash19enable_sm80_to_sm89INS1_16FlashAttnFwdSm80INS1_25CollectiveMainloopFwdSm80ILi4ELi1ELb0EN4cute5tupleIJNS5_1CILi128EEENS7_ILi48EEENS7_ILi96EEEEEELi96ENS_6half_tEfNS_4arch4Sm80ELb0ELb1ELb1ELb1ELb1ELb0ELb1ELb0EEENS1_21CollectiveEpilogueFwdINS6_IJS8_SA_S9_EEENS6_IJNS7_ILi1EEESI_SI_EEESC_SE_Li128ELb1ELb1ELb0ELb0EEENS1_19SingleTileSchedulerILb1ELb0ELb1ELi128EEEEEEEEEvNT_6ParamsE,(.L_x_13 - _ZN7cutlass13device_kernelIN5flash19enable_sm80_to_sm89INS1_16FlashAttnFwdSm80INS1_25CollectiveMainloopFwdSm80ILi4ELi1ELb0EN4cute5tupleIJNS5_1CILi128EEENS7_ILi48EEENS7_ILi96EEEEEELi96ENS_6half_tEfNS_4arch4Sm80ELb0ELb1ELb1ELb1ELb1ELb0ELb1ELb0EEENS1_21CollectiveEpilogueFwdINS6_IJS8_SA_S9_EEENS6_IJNS7_ILi1EEESI_SI_EEESC_SE_Li128ELb1ELb1ELb0ELb0EEENS1_19SingleTileSchedulerILb1ELb0ELb1ELi128EEEEEEEEEvNT_6ParamsE)
        .other          _ZN7cutlass13device_kernelIN5flash19enable_sm80_to_sm89INS1_16FlashAttnFwdSm80INS1_25CollectiveMainloopFwdSm80ILi4ELi1ELb0EN4cute5tupleIJNS5_1CILi128EEENS7_ILi48EEENS7_ILi96EEEEEELi96ENS_6half_tEfNS_4arch4Sm80ELb0ELb1ELb1ELb1ELb1ELb0ELb1ELb0EEENS1_21CollectiveEpilogueFwdINS6_IJS8_SA_S9_EEENS6_IJNS7_ILi1EEESI_SI_EEESC_SE_Li128ELb1ELb1ELb0ELb0EEENS1_19SingleTileSchedulerILb1ELb0ELb1ELi128EEEEEEEEEvNT_6ParamsE,@"STO_CUDA_ENTRY STV_DEFAULT"
_ZN7cutlass13device_kernelIN5flash19enable_sm80_to_sm89INS1_16FlashAttnFwdSm80INS1_25CollectiveMainloopFwdSm80ILi4ELi1ELb0EN4cute5tupleIJNS5_1CILi128EEENS7_ILi48EEENS7_ILi96EEEEEELi96ENS_6half_tEfNS_4arch4Sm80ELb0ELb1ELb1ELb1ELb1ELb0ELb1ELb0EEENS1_21CollectiveEpilogueFwdINS6_IJS8_SA_S9_EEENS6_IJNS7_ILi1EEESI_SI_EEESC_SE_Li128ELb1ELb1ELb0ELb0EEENS1_19SingleTileSchedulerILb1ELb0ELb1ELi128EEEEEEEEEvNT_6ParamsE:
[----:B------:R-:W-:Y:S01]  /*0000*/  LDC R1, c[0x0][0x28] ;  /* 0x00000a00ff017b82 */ /* 0x000fe20000000800 */
[----:B------:R-:W-:Y:S05]  /*0010*/  EXIT ;  /* 0x000000000000794d */ /* 0x000fea0003800000 */
.L_x_4:
        /* <DEDUP_REMOVED lines=14> */
.L_x_13:


//--------------------- .text._ZN7cutlass13device_kernelIN5flash19enable_sm80_to_sm89INS1_16FlashAttnFwdSm80INS1_25CollectiveMainloopFwdSm80ILi4ELi1ELb0EN4cute5tupleIJNS5_1CILi128EEENS7_ILi48EEENS7_ILi96EEEEEELi96ENS_6half_tEfNS_4arch4Sm80ELb0ELb1ELb1ELb1ELb1ELb1ELb1ELb0EEENS1_21CollectiveEpilogueFwdINS6_IJS8_SA_S9_EEENS6_IJNS7_ILi1EEESI_SI_EEESC_SE_Li128ELb1ELb1ELb0ELb0EEENS1_19SingleTileSchedulerILb1ELb0ELb1ELi128EEEEEEEEEvNT_6ParamsE --------------------------
	.section	.text._ZN7cutlass13device_kernelIN5flash19enable_sm80_to_sm89INS1_16FlashAttnFwdSm80INS1_25CollectiveMainloopFwdSm80ILi4ELi1ELb0EN4cute5tupleIJNS5_1CILi128EEENS7_ILi48EEENS7_ILi96EEEEEELi96ENS_6half_tEfNS_4arch4Sm80ELb0ELb1ELb1ELb1ELb1ELb1ELb1ELb0EEENS1_21CollectiveEpilogueFwdINS6_IJS8_SA_S9_EEENS6_IJNS7_ILi1EEESI_SI_EEESC_SE_Li128ELb1ELb1ELb0ELb0EEENS1_19SingleTileSchedulerILb1ELb0ELb1ELi128EEEEEEEEEvNT_6ParamsE,"ax",@progbits
	.align	128
.text._ZN7cutlass13device_kernelIN5flash19enable_sm80_to_sm89INS1_16FlashAttnFwdSm80INS1_25CollectiveMainloopFwdSm80ILi4ELi1ELb0EN4cute5tupleIJNS5_1CILi128EEENS7_ILi48EEENS7_ILi96EEEEEELi96ENS_6half_tEfNS_4arch4Sm80ELb0ELb1ELb1ELb1ELb1ELb1ELb1ELb0EEENS1_21CollectiveEpilogueFwdINS6_IJS8_SA_S9_EEENS6_IJNS7_ILi1EEESI_SI_EEESC_SE_Li128ELb1ELb1ELb0ELb0EEENS1_19SingleTileSchedulerILb1ELb0ELb1ELi128EEEEEEEEEvNT_6ParamsE:
        .type           _ZN7cutlass13device_kernelIN5flash19enable_sm80_to_sm89INS1_16FlashAttnFwdSm80INS1_25CollectiveMainloopFwdSm80ILi4ELi1ELb0EN4cute5tupleIJNS5_1CILi128EEENS7_ILi48EEENS7_ILi96EEEEEELi96ENS_6half_tEfNS_4arch4Sm80ELb0ELb1ELb1ELb1ELb1ELb1ELb1ELb0EEENS1_21CollectiveEpilogueFwdINS6_IJS8_SA_S9_EEENS6_IJNS7_ILi1EEESI_SI_EEESC_SE_Li128ELb1ELb1ELb0ELb0EEENS1_19SingleTileSchedulerILb1ELb0ELb1ELi128EEEEEEEEEvNT_6ParamsE,@function
        .size           _ZN7cutlass13device_kernelIN5flash19enable_sm80_to_sm89INS1_16FlashAttnFwdSm80INS1_25CollectiveMainloopFwdSm80ILi4ELi1ELb0EN4cute5tupleIJNS5_1CILi128EEENS7_ILi48EEENS7_ILi96EEEEEELi96ENS_6half_tEfNS_4arch4Sm80ELb0ELb1ELb1ELb1ELb1ELb1ELb1ELb0EEENS1_21CollectiveEpilogueFwdINS6_IJS8_SA_S9_EEENS6_IJNS7_ILi1EEESI_SI_EEESC_SE_Li128ELb1ELb1ELb0ELb0EEENS1_19SingleTileSchedulerILb1ELb0ELb1ELi128EEEEEEEEEvNT_6ParamsE,(.L_x_14 - _ZN7cutlass13device_kernelIN5flash19enable_sm80_to_sm89INS1_16FlashAttnFwdSm80INS1_25CollectiveMainloopFwdSm80ILi4ELi1ELb0EN4cute5tupleIJNS5_1CILi128EEENS7_ILi48EEENS7_ILi96EEEEEELi96ENS_6half_tEfNS_4arch4Sm80ELb0ELb1ELb1ELb1ELb1ELb1ELb1ELb0EEENS1_21CollectiveEpilogueFwdINS6_IJS8_SA_S9_EEENS6_IJNS7_ILi1EEESI_SI_EEESC_SE_Li128ELb1ELb1ELb0ELb0EEENS1_19SingleTileSchedulerILb1ELb0ELb1ELi128EEEEEEEEEvNT_6ParamsE)
        .other          _ZN7cutlass13device_kernelIN5flash19enable_sm80_to_sm89INS1_16FlashAttnFwdSm80INS1_25CollectiveMainloopFwdSm80ILi4ELi1ELb0EN4cute5tupleIJNS5_1CILi128EEENS7_ILi48EEENS7_ILi96EEEEEELi96ENS_6half_tEfNS_4arch4Sm80ELb0ELb1ELb1ELb1ELb1ELb1ELb1ELb0EEENS1_21CollectiveEpilogueFwdINS6_IJS8_SA_S9_EEENS6_IJNS7_ILi1EEESI_SI_EEESC_SE_Li128ELb1ELb1ELb0ELb0EEENS1_19SingleTileSchedulerILb1ELb0ELb1ELi128EEEEEEEEEvNT_6ParamsE,@"STO_CUDA_ENTRY STV_DEFAULT"
_ZN7cutlass13device_kernelIN5flash19enable_sm80_to_sm89INS1_16FlashAttnFwdSm80INS1_25CollectiveMainloopFwdSm80ILi4ELi1ELb0EN4cute5tupleIJNS5_1CILi128EEENS7_ILi48EEENS7_ILi96EEEEEELi96ENS_6half_tEfNS_4arch4Sm80ELb0ELb1ELb1ELb1ELb1ELb1ELb1ELb0EEENS1_21CollectiveEpilogueFwdINS6_IJS8_SA_S9_EEENS6_IJNS7_ILi1EEESI_SI_EEESC_SE_Li128ELb1ELb1ELb0ELb0EEENS1_19SingleTileSchedulerILb1ELb0ELb1ELi128EEEEEEEEEvNT_6ParamsE:
[----:B------:R-:W-:Y:S01]  /*0000*/  LDC R1, c[0x0][0x28] ;  /* 0x00000a00ff017b82 */ /* 0x000fe20000000800 */
[----:B------:R-:W-:Y:S05]  /*0010*/  EXIT ;  /* 0x000000000000794d */ /* 0x000fea0003800000 */
.L_x_5:
        /* <DEDUP_REMOVED lines=14> */
.L_x_14:


//--------------------- .text._ZN7cutlass13device_kernelIN5flash19enable_sm80_to_sm89INS1_16FlashAttnFwdSm80INS1_25CollectiveMainloopFwdSm80ILi4ELi1ELb0EN4cute5tupleIJNS5_1CILi128EEENS7_ILi64EEENS7_ILi96EEEEEELi96ENS_6half_tEfNS_4arch4Sm80ELb1ELb0ELb1ELb0ELb1ELb0ELb1ELb0EEENS1_21CollectiveEpilogueFwdINS6_IJS8_SA_S9_EEENS6_IJNS7_ILi1EEESI_SI_EEESC_SE_Li128ELb0ELb1ELb0ELb0EEENS1_30DynamicPersistentTileSchedulerILi128ELi128ELb0ELb1ELb0EEEEEEEEEvNT_6ParamsE --------------------------
	.section	.text._ZN7cutlass13device_kernelIN5flash19enable_sm80_to_sm89INS1_16FlashAttnFwdSm80INS1_25CollectiveMainloopFwdSm80ILi4ELi1ELb0EN4cute5tupleIJNS5_1CILi128EEENS7_ILi64EEENS7_ILi96EEEEEELi96ENS_6half_tEfNS_4arch4Sm80ELb1ELb0ELb1ELb0ELb1ELb0ELb1ELb0EEENS1_21CollectiveEpilogueFwdINS6_IJS8_SA_S9_EEENS6_IJNS7_ILi1EEESI_SI_EEESC_SE_Li128ELb0ELb1ELb0ELb0EEENS1_30DynamicPersistentTileSchedulerILi128ELi128ELb0ELb1ELb0EEEEEEEEEvNT_6ParamsE,"ax",@progbits
	.align	128
.text._ZN7cutlass13device_kernelIN5flash19enable_sm80_to_sm89INS1_16FlashAttnFwdSm80INS1_25CollectiveMainloopFwdSm80ILi4ELi1ELb0EN4cute5tupleIJNS5_1CILi128EEENS7_ILi64EEENS7_ILi96EEEEEELi96ENS_6half_tEfNS_4arch4Sm80ELb1ELb0ELb1ELb0ELb1ELb0ELb1ELb0EEENS1_21CollectiveEpilogueFwdINS6_IJS8_SA_S9_EEENS6_IJNS7_ILi1EEESI_SI_EEESC_SE_Li128ELb0ELb1ELb0ELb0EEENS1_30DynamicPersistentTileSchedulerILi128ELi128ELb0ELb1ELb0EEEEEEEEEvNT_6ParamsE:
        .type           _ZN7cutlass13device_kernelIN5flash19enable_sm80_to_sm89INS1_16FlashAttnFwdSm80INS1_25CollectiveMainloopFwdSm80ILi4ELi1ELb0EN4cute5tupleIJNS5_1CILi128EEENS7_ILi64EEENS7_ILi96EEEEEELi96ENS_6half_tEfNS_4arch4Sm80ELb1ELb0ELb1ELb0ELb1ELb0ELb1ELb0EEENS1_21CollectiveEpilogueFwdINS6_IJS8_SA_S9_EEENS6_IJNS7_ILi1EEESI_SI_EEESC_SE_Li128ELb0ELb1ELb0ELb0EEENS1_30DynamicPersistentTileSchedulerILi128ELi128ELb0ELb1ELb0EEEEEEEEEvNT_6ParamsE,@function
        .size           _ZN7cutlass13device_kernelIN5flash19enable_sm80_to_sm89INS1_16FlashAttnFwdSm80INS1_25CollectiveMainloopFwdSm80ILi4ELi1ELb0EN4cute5tupleIJNS5_1CILi128EEENS7_ILi64EEENS7_ILi96EEEEEELi96ENS_6half_tEfNS_4arch4Sm80ELb1ELb0ELb1ELb0ELb1ELb0ELb1ELb0EEENS1_21CollectiveEpilogueFwdINS6_IJS8_SA_S9_EEENS6_IJNS7_ILi1EEESI_SI_EEESC_SE_Li128ELb0ELb1ELb0ELb0EEENS1_30DynamicPersistentTileSchedulerILi128ELi128ELb0ELb1ELb0EEEEEEEEEvNT_6ParamsE,(.L_x_15 - _ZN7cutlass13device_kernelIN5flash19enable_sm80_to_sm89INS1_16FlashAttnFwdSm80INS1_25CollectiveMainloopFwdSm80ILi4ELi1ELb0EN4cute5tupleIJNS5_1CILi128EEENS7_ILi64EEENS7_ILi96EEEEEELi96ENS_6half_tEfNS_4arch4Sm80ELb1ELb0ELb1ELb0ELb1ELb0ELb1ELb0EEENS1_21CollectiveEpilogueFwdINS6_IJS8_SA_S9_EEENS6_IJNS7_ILi1EEESI_SI_EEESC_SE_Li128ELb0ELb1ELb0ELb0EEENS1_30DynamicPersistentTileSchedulerILi128ELi128ELb0ELb1ELb0EEEEEEEEEvNT_6ParamsE)
        .other          _ZN7cutlass13device_kernelIN5flash19enable_sm80_to_sm89INS1_16FlashAttnFwdSm80INS1_25CollectiveMainloopFwdSm80ILi4ELi1ELb0EN4cute5tupleIJNS5_1CILi128EEENS7_ILi64EEENS7_ILi96EEEEEELi96ENS_6half_tEfNS_4arch4Sm80ELb1ELb0ELb1ELb0ELb1ELb0ELb1ELb0EEENS1_21CollectiveEpilogueFwdINS6_IJS8_SA_S9_EEENS6_IJNS7_ILi1EEESI_SI_EEESC_SE_Li128ELb0ELb1ELb0ELb0EEENS1_30DynamicPersistentTileSchedulerILi128ELi128ELb0ELb1ELb0EEEEEEEEEvNT_6ParamsE,@"STO_CUDA_ENTRY STV_DEFAULT"
_ZN7cutlass13device_kernelIN5flash19enable_sm80_to_sm89INS1_16FlashAttnFwdSm80INS1_25CollectiveMainloopFwdSm80ILi4ELi1ELb0EN4cute5tupleIJNS5_1CILi128EEENS7_ILi64EEENS7_ILi96EEEEEELi96ENS_6half_tEfNS_4arch4Sm80ELb1ELb0ELb1ELb0ELb1ELb0ELb1ELb0EEENS1_21CollectiveEpilogueFwdINS6_IJS8_SA_S9_EEENS6_IJNS7_ILi1EEESI_SI_EEESC_SE_Li128ELb0ELb1ELb0ELb0EEENS1_30DynamicPersistentTileSchedulerILi128ELi128ELb0ELb1ELb0EEEEEEEEEvNT_6ParamsE:
[----:B------:R-:W-:Y:S01]  /*0000*/  LDC R1, c[0x0][0x28] ;  /* 0x00000a00ff017b82 */ /* 0x000fe20000000800 */
[----:B------:R-:W-:Y:S05]  /*0010*/  EXIT ;  /* 0x000000000000794d */ /* 0x000fea0003800000 */
.L_x_6:
        /* <DEDUP_REMOVED lines=14> */
.L_x_15:


//--------------------- .text._ZN7cutlass13device_kernelIN5flash19enable_sm80_to_sm89INS1_16FlashAttnFwdSm80INS1_25CollectiveMainloopFwdSm80ILi4ELi1ELb0EN4cute5tupleIJNS5_1CILi128EEENS7_ILi64EEENS7_ILi96EEEEEELi96ENS_6half_tEfNS_4arch4Sm80ELb1ELb0ELb1ELb1ELb1ELb0ELb1ELb0EEENS1_21CollectiveEpilogueFwdINS6_IJS8_SA_S9_EEENS6_IJNS7_ILi1EEESI_SI_EEESC_SE_Li128ELb1ELb1ELb0ELb0EEENS1_19SingleTileSchedulerILb1ELb0ELb1ELi128EEEEEEEEEvNT_6ParamsE --------------------------
	.section	.text._ZN7cutlass13device_kernelIN5flash19enable_sm80_to_sm89INS1_16FlashAttnFwdSm80INS1_25CollectiveMainloopFwdSm80ILi4ELi1ELb0EN4cute5tupleIJNS5_1CILi128EEENS7_ILi64EEENS7_ILi96EEEEEELi96ENS_6half_tEfNS_4arch4Sm80ELb1ELb0ELb1ELb1ELb1ELb0ELb1ELb0EEENS1_21CollectiveEpilogueFwdINS6_IJS8_SA_S9_EEENS6_IJNS7_ILi1EEESI_SI_EEESC_SE_Li128ELb1ELb1ELb0ELb0EEENS1_19SingleTileSchedulerILb1ELb0ELb1ELi128EEEEEEEEEvNT_6ParamsE,"ax",@progbits
	.align	128
.text._ZN7cutlass13device_kernelIN5flash19enable_sm80_to_sm89INS1_16FlashAttnFwdSm80INS1_25CollectiveMainloopFwdSm80ILi4ELi1ELb0EN4cute5tupleIJNS5_1CILi128EEENS7_ILi64EEENS7_ILi96EEEEEELi96ENS_6half_tEfNS_4arch4Sm80ELb1ELb0ELb1ELb1ELb1ELb0ELb1ELb0EEENS1_21CollectiveEpilogueFwdINS6_IJS8_SA_S9_EEENS6_IJNS7_ILi1EEESI_SI_EEESC_SE_Li128ELb1ELb1ELb0ELb0EEENS1_19SingleTileSchedulerILb1ELb0ELb1ELi128EEEEEEEEEvNT_6ParamsE:
        .type           _ZN7cutlass13device_kernelIN5flash19enable_sm80_to_sm89INS1_16FlashAttnFwdSm80INS1_25CollectiveMainloopFwdSm80ILi4ELi1ELb0EN4cute5tupleIJNS5_1CILi128EEENS7_ILi64EEENS7_ILi96EEEEEELi96ENS_6half_tEfNS_4arch4Sm80ELb1ELb0ELb1ELb1ELb1ELb0ELb1ELb0EEENS1_21CollectiveEpilogueFwdINS6_IJS8_SA_S9_EEENS6_IJNS7_ILi1EEESI_SI_EEESC_SE_Li128ELb1ELb1ELb0ELb0EEENS1_19SingleTileSchedulerILb1ELb0ELb1ELi128EEEEEEEEEvNT_6ParamsE,@function
        .size           _ZN7cutlass13device_kernelIN5flash19enable_sm80_to_sm89INS1_16FlashAttnFwdSm80INS1_25CollectiveMainloopFwdSm80ILi4ELi1ELb0EN4cute5tupleIJNS5_1CILi128EEENS7_ILi64EEENS7_ILi96EEEEEELi96ENS_6half_tEfNS_4arch4Sm80ELb1ELb0ELb1ELb1ELb1ELb0ELb1ELb0EEENS1_21CollectiveEpilogueFwdINS6_IJS8_SA_S9_EEENS6_IJNS7_ILi1EEESI_SI_EEESC_SE_Li128ELb1ELb1ELb0ELb0EEENS1_19SingleTileSchedulerILb1ELb0ELb1ELi128EEEEEEEEEvNT_6ParamsE,(.L_x_16 - _ZN7cutlass13device_kernelIN5flash19enable_sm80_to_sm89INS1_16FlashAttnFwdSm80INS1_25CollectiveMainloopFwdSm80ILi4ELi1ELb0EN4cute5tupleIJNS5_1CILi128EEENS7_ILi64EEENS7_ILi96EEEEEELi96ENS_6half_tEfNS_4arch4Sm80ELb1ELb0ELb1ELb1ELb1ELb0ELb1ELb0EEENS1_21CollectiveEpilogueFwdINS6_IJS8_SA_S9_EEENS6_IJNS7_ILi1EEESI_SI_EEESC_SE_Li128ELb1ELb1ELb0ELb0EEENS1_19SingleTileSchedulerILb1ELb0ELb1ELi128EEEEEEEEEvNT_6ParamsE)
        .other          _ZN7cutlass13device_kernelIN5flash19enable_sm80_to_sm89INS1_16FlashAttnFwdSm80INS1_25CollectiveMainloopFwdSm80ILi4ELi1ELb0EN4cute5tupleIJNS5_1CILi128EEENS7_ILi64EEENS7_ILi96EEEEEELi96ENS_6half_tEfNS_4arch4Sm80ELb1ELb0ELb1ELb1ELb1ELb0ELb1ELb0EEENS1_21CollectiveEpilogueFwdINS6_IJS8_SA_S9_EEENS6_IJNS7_ILi1EEESI_SI_EEESC_SE_Li128ELb1ELb1ELb0ELb0EEENS1_19SingleTileSchedulerILb1ELb0ELb1ELi128EEEEEEEEEvNT_6ParamsE,@"STO_CUDA_ENTRY STV_DEFAULT"
_ZN7cutlass13device_kernelIN5flash19enable_sm80_to_sm89INS1_16FlashAttnFwdSm80INS1_25CollectiveMainloopFwdSm80ILi4ELi1ELb0EN4cute5tupleIJNS5_1CILi128EEENS7_ILi64EEENS7_ILi96EEEEEELi96ENS_6half_tEfNS_4arch4Sm80ELb1ELb0ELb1ELb1ELb1ELb0ELb1ELb0EEENS1_21CollectiveEpilogueFwdINS6_IJS8_SA_S9_EEENS6_IJNS7_ILi1EEESI_SI_EEESC_SE_Li128ELb1ELb1ELb0ELb0EEENS1_19SingleTileSchedulerILb1ELb0ELb1ELi128EEEEEEEEEvNT_6ParamsE:
[----:B------:R-:W-:Y:S01]  /*0000*/  LDC R1, c[0x0][0x28] ;  /* 0x00000a00ff017b82 */ /* 0x000fe20000000800 */
[----:B------:R-:W-:Y:S05]  /*0010*/  EXIT ;  /* 0x000000000000794d */ /* 0x000fea0003800000 */
.L_x_7:
        /* <DEDUP_REMOVED lines=14> */
.L_x_16:


//--------------------- .text._ZN7cutlass13device_kernelIN5flash19enable_sm80_to_sm89INS1_16FlashAttnFwdSm80INS1_25CollectiveMainloopFwdSm80ILi4ELi1ELb0EN4cute5tupleIJNS5_1CILi128EEENS7_ILi64EEENS7_ILi96EEEEEELi96ENS_6half_tEfNS_4arch4Sm80ELb1ELb0ELb1ELb1ELb1ELb1ELb1ELb0EEENS1_21CollectiveEpilogueFwdINS6_IJS8_SA_S9_EEENS6_IJNS7_ILi1EEESI_SI_EEESC_SE_Li128ELb1ELb1ELb0ELb0EEENS1_19SingleTileSchedulerILb1ELb0ELb1ELi128EEEEEEEEEvNT_6ParamsE --------------------------
	.section	.text._ZN7cutlass13device_kernelIN5flash19enable_sm80_to_sm89INS1_16FlashAttnFwdSm80INS1_25CollectiveMainloopFwdSm80ILi4ELi1ELb0EN4cute5tupleIJNS5_1CILi128EEENS7_ILi64EEENS7_ILi96EEEEEELi96ENS_6half_tEfNS_4arch4Sm80ELb1ELb0ELb1ELb1ELb1ELb1ELb1ELb0EEENS1_21CollectiveEpilogueFwdINS6_IJS8_SA_S9_EEENS6_IJNS7_ILi1EEESI_SI_EEESC_SE_Li128ELb1ELb1ELb0ELb0EEENS1_19SingleTileSchedulerILb1ELb0ELb1ELi128EEEEEEEEEvNT_6ParamsE,"ax",@progbits
	.align	128
.text._ZN7cutlass13device_kernelIN5flash19enable_sm80_to_sm89INS1_16FlashAttnFwdSm80INS1_25CollectiveMainloopFwdSm80ILi4ELi1ELb0EN4cute5tupleIJNS5_1CILi128EEENS7_ILi64EEENS7_ILi96EEEEEELi96ENS_6half_tEfNS_4arch4Sm80ELb1ELb0ELb1ELb1ELb1ELb1ELb1ELb0EEENS1_21CollectiveEpilogueFwdINS6_IJS8_SA_S9_EEENS6_IJNS7_ILi1EEESI_SI_EEESC_SE_Li128ELb1ELb1ELb0ELb0EEENS1_19SingleTileSchedulerILb1ELb0ELb1ELi128EEEEEEEEEvNT_6ParamsE:
        .type           _ZN7cutlass13device_kernelIN5flash19enable_sm80_to_sm89INS1_16FlashAttnFwdSm80INS1_25CollectiveMainloopFwdSm80ILi4ELi1ELb0EN4cute5tupleIJNS5_1CILi128EEENS7_ILi64EEENS7_ILi96EEEEEELi96ENS_6half_tEfNS_4arch4Sm80ELb1ELb0ELb1ELb1ELb1ELb1ELb1ELb0EEENS1_21CollectiveEpilogueFwdINS6_IJS8_SA_S9_EEENS6_IJNS7_ILi1EEESI_SI_EEESC_SE_Li128ELb1ELb1ELb0ELb0EEENS1_19SingleTileSchedulerILb1ELb0ELb1ELi128EEEEEEEEEvNT_6ParamsE,@function
        .size           _ZN7cutlass13device_kernelIN5flash19enable_sm80_to_sm89INS1_16FlashAttnFwdSm80INS1_25CollectiveMainloopFwdSm80ILi4ELi1ELb0EN4cute5tupleIJNS5_1CILi128EEENS7_ILi64EEENS7_ILi96EEEEEELi96ENS_6half_tEfNS_4arch4Sm80ELb1ELb0ELb1ELb1ELb1ELb1ELb1ELb0EEENS1_21CollectiveEpilogueFwdINS6_IJS8_SA_S9_EEENS6_IJNS7_ILi1EEESI_SI_EEESC_SE_Li128ELb1ELb1ELb0ELb0EEENS1_19SingleTileSchedulerILb1ELb0ELb1ELi128EEEEEEEEEvNT_6ParamsE,(.L_x_17 - _ZN7cutlass13device_kernelIN5flash19enable_sm80_to_sm89INS1_16FlashAttnFwdSm80INS1_25CollectiveMainloopFwdSm80ILi4ELi1ELb0EN4cute5tupleIJNS5_1CILi128EEENS7_ILi64EEENS7_ILi96EEEEEELi96ENS_6half_tEfNS_4arch4Sm80ELb1ELb0ELb1ELb1ELb1ELb1ELb1ELb0EEENS1_21CollectiveEpilogueFwdINS6_IJS8_SA_S9_EEENS6_IJNS7_ILi1EEESI_SI_EEESC_SE_Li128ELb1ELb1ELb0ELb0EEENS1_19SingleTileSchedulerILb1ELb0ELb1ELi128EEEEEEEEEvNT_6ParamsE)
        .other          _ZN7cutlass13device_kernelIN5flash19enable_sm80_to_sm89INS1_16FlashAttnFwdSm80INS1_25CollectiveMainloopFwdSm80ILi4ELi1ELb0EN4cute5tupleIJNS5_1CILi128EEENS7_ILi64EEENS7_ILi96EEEEEELi96ENS_6half_tEfNS_4arch4Sm80ELb1ELb0ELb1ELb1ELb1ELb1ELb1ELb0EEENS1_21CollectiveEpilogueFwdINS6_IJS8_SA_S9_EEENS6_IJNS7_ILi1EEESI_SI_EEESC_SE_Li128ELb1ELb1ELb0ELb0EEENS1_19SingleTileSchedulerILb1ELb0ELb1ELi128EEEEEEEEEvNT_6ParamsE,@"STO_CUDA_ENTRY STV_DEFAULT"
_ZN7cutlass13device_kernelIN5flash19enable_sm80_to_sm89INS1_16FlashAttnFwdSm80INS1_25CollectiveMainloopFwdSm80ILi4ELi1ELb0EN4cute5tupleIJNS5_1CILi128EEENS7_ILi64EEENS7_ILi96EEEEEELi96ENS_6half_tEfNS_4arch4Sm80ELb1ELb0ELb1ELb1ELb1ELb1ELb1ELb0EEENS1_21CollectiveEpilogueFwdINS6_IJS8_SA_S9_EEENS6_IJNS7_ILi1EEESI_SI_EEESC_SE_Li128ELb1ELb1ELb0ELb0EEENS1_19SingleTileSchedulerILb1ELb0ELb1ELi128EEEEEEEEEvNT_6ParamsE:
[----:B------:R-:W-:Y:S01]  /*0000*/  LDC R1, c[0x0][0x28] ;  /* 0x00000a00ff017b82 */ /* 0x000fe20000000800 */
[----:B------:R-:W-:Y:S05]  /*0010*/  EXIT ;  /* 0x000000000000794d */ /* 0x000fea0003800000 */
.L_x_8:
        /* <DEDUP_REMOVED lines=14> */
.L_x_17:


//--------------------- .nv.shared.reserved.0     --------------------------
	.section	.nv.shared.reserved.0,"aw",@nobits
	.weak		__nv_reservedSMEM_offset_0_alias
	.size		__nv_reservedSMEM_offset_0_alias, 0, 0
	.other		__nv_reservedSMEM_offset_0_alias,@"STO_CUDA_RESERVED_SHARED STV_DEFAULT"
__nv_reservedSMEM_offset_0_alias:
	.zero		0


//--------------------- .nv.global                --------------------------
	.section	.nv.global,"aw",@nobits
.nv.global:
	.type		_ZN79_INTERNAL_a857414e_43_flash_fwd_hdim96_fp16_paged_softcap_sm80_cu_744032ad_37604cute1_E,@object
	.size		_ZN79_INTERNAL_a857414e_43_flash_fwd_hdim96_fp16_paged_softcap_sm80_cu_744032ad_37604cute1_E,(_ZN79_INTERNAL_a857414e_43_flash_fwd_hdim96_fp16_paged_softcap_sm80_cu_744032ad_37604cuda3std3__45__cpo6cbeginE - _ZN79_INTERNAL_a857414e_43_flash_fwd_hdim96_fp16_paged_softcap_sm80_cu_744032ad_37604cute1_E)
_ZN79_INTERNAL_a857414e_43_flash_fwd_hdim96_fp16_paged_softcap_sm80_cu_744032ad_37604cute1_E:
	.zero		1
	.type		_ZN79_INTERNAL_a857414e_43_flash_fwd_hdim96_fp16_paged_softcap_sm80_cu_744032ad_37604cuda3std3__45__cpo6cbeginE,@object
	.size		_ZN79_INTERNAL_a857414e_43_flash_fwd_hdim96_fp16_paged_softcap_sm80_cu_744032ad_37604cuda3std3__45__cpo6cbeginE,(_ZN79_INTERNAL_a857414e_43_flash_fwd_hdim96_fp16_paged_softcap_sm80_cu_744032ad_37604cuda3std3__48in_placeE - _ZN79_INTERNAL_a857414e_43_flash_fwd_hdim96_fp16_paged_softcap_sm80_cu_744032ad_37604cuda3std3__45__cpo6cbeginE)
_ZN79_INTERNAL_a857414e_43_flash_fwd_hdim96_fp16_paged_softcap_sm80_cu_744032ad_37604cuda3std3__45__cpo6cbeginE:
	.zero		1
	.type		_ZN79_INTERNAL_a857414e_43_flash_fwd_hdim96_fp16_paged_softcap_sm80_cu_744032ad_37604cuda3std3__48in_placeE,@object
	.size		_ZN79_INTERNAL_a857414e_43_flash_fwd_hdim96_fp16_paged_softcap_sm80_cu_744032ad_37604cuda3std3__48in_placeE,(_ZN79_INTERNAL_a857414e_43_flash_fwd_hdim96_fp16_paged_softcap_sm80_cu_744032ad_37604cuda3std6ranges3__45__cpo9iter_moveE - _ZN79_INTERNAL_a857414e_43_flash_fwd_hdim96_fp16_paged_softcap_sm80_cu_744032ad_37604cuda3std3__48in_placeE)
_ZN79_INTERNAL_a857414e_43_flash_fwd_hdim96_fp16_paged_softcap_sm80_cu_744032ad_37604cuda3std3__48in_placeE:
	.zero		1
	.type		_ZN79_INTERNAL_a857414e_43_flash_fwd_hdim96_fp16_paged_softcap_sm80_cu_744032ad_37604cuda3std6ranges3__45__cpo9iter_moveE,@object
	.size		_ZN79_INTERNAL_a857414e_43_flash_fwd_hdim96_fp16_paged_softcap_sm80_cu_744032ad_37604cuda3std6ranges3__45__cpo9iter_moveE,(_ZN79_INTERNAL_a857414e_43_flash_fwd_hdim96_fp16_paged_softcap_sm80_cu_744032ad_37604cuda3std3__45__cpo5beginE - _ZN79_INTERNAL_a857414e_43_flash_fwd_hdim96_fp16_paged_softcap_sm80_cu_744032ad_37604cuda3std6ranges3__45__cpo9iter_moveE)
_ZN79_INTERNAL_a857414e_43_flash_fwd_hdim96_fp16_paged_softcap_sm80_cu_744032ad_37604cuda3std6ranges3__45__cpo9iter_moveE:
	.zero		1
	.type		_ZN79_INTERNAL_a857414e_43_flash_fwd_hdim96_fp16_paged_softcap_sm80_cu_744032ad_37604cuda3std3__45__cpo5beginE,@object
	.size		_ZN79_INTERNAL_a857414e_43_flash_fwd_hdim96_fp16_paged_softcap_sm80_cu_744032ad_37604cuda3std3__45__cpo5beginE,(_ZN79_INTERNAL_a857414e_43_flash_fwd_hdim96_fp16_paged_softcap_sm80_cu_744032ad_37604cuda3std3__481_GLOBAL__N__a857414e_43_flash_fwd_hdim96_fp16_paged_softcap_sm80_cu_744032ad_37606ignoreE - _ZN79_INTERNAL_a857414e_43_flash_fwd_hdim96_fp16_paged_softcap_sm80_cu_744032ad_37604cuda3std3__45__cpo5beginE)
_ZN79_INTERNAL_a857414e_43_flash_fwd_hdim96_fp16_paged_softcap_sm80_cu_744032ad_37604cuda3std3__45__cpo5beginE:
	.zero		1
	.type		_ZN79_INTERNAL_a857414e_43_flash_fwd_hdim96_fp16_paged_softcap_sm80_cu_744032ad_37604cuda3std3__481_GLOBAL__N__a857414e_43_flash_fwd_hdim96_fp16_paged_softcap_sm80_cu_744032ad_37606ignoreE,@object
	.size		_ZN79_INTERNAL_a857414e_43_flash_fwd_hdim96_fp16_paged_softcap_sm80_cu_744032ad_37604cuda3std3__481_GLOBAL__N__a857414e_43_flash_fwd_hdim96_fp16_paged_softcap_sm80_cu_744032ad_37606ignoreE,(_ZN79_INTERNAL_a857414e_43_flash_fwd_hdim96_fp16_paged_softcap_sm80_cu_744032ad_37604cute7productE - _ZN79_INTERNAL_a857414e_43_flash_fwd_hdim96_fp16_paged_softcap_sm80_cu_744032ad_37604cuda3std3__481_GLOBAL__N__a857414e_43_flash_fwd_hdim96_fp16_paged_softcap_sm80_cu_744032ad_37606ignoreE)
_ZN79_INTERNAL_a857414e_43_flash_fwd_hdim96_fp16_paged_softcap_sm80_cu_744032ad_37604cuda3std3__481_GLOBAL__N__a857414e_43_flash_fwd_hdim96_fp16_paged_softcap_sm80_cu_744032ad_37606ignoreE:
	.zero		1
	.type		_ZN79_INTERNAL_a857414e_43_flash_fwd_hdim96_fp16_paged_softcap_sm80_cu_744032ad_37604cute7productE,@object
	.size		_ZN79_INTERNAL_a857414e_43_flash_fwd_hdim96_fp16_paged_softcap_sm80_cu_744032ad_37604cute7productE,(_ZN79_INTERNAL_a857414e_43_flash_fwd_hdim96_fp16_paged_softcap_sm80_cu_744032ad_37604cuda3std3__45__cpo3endE - _ZN79_INTERNAL_a857414e_43_flash_fwd_hdim96_fp16_paged_softcap_sm80_cu_744032ad_37604cute7productE)
_ZN79_INTERNAL_a857414e_43_flash_fwd_hdim96_fp16_paged_softcap_sm80_cu_744032ad_37604cute7productE:
	.zero		1
	.type		_ZN79_INTERNAL_a857414e_43_flash_fwd_hdim96_fp16_paged_softcap_sm80_cu_744032ad_37604cuda3std3__45__cpo3endE,@object
	.size		_ZN79_INTERNAL_a857414e_43_flash_fwd_hdim96_fp16_paged_softcap_sm80_cu_744032ad_37604cuda3std3__45__cpo3endE,(_ZN79_INTERNAL_a857414e_43_flash_fwd_hdim96_fp16_paged_softcap_sm80_cu_744032ad_37604cuda3std3__419piecewise_constructE - _ZN79_INTERNAL_a857414e_43_flash_fwd_hdim96_fp16_paged_softcap_sm80_cu_744032ad_37604cuda3std3__45__cpo3endE)
_ZN79_INTERNAL_a857414e_43_flash_fwd_hdim96_fp16_paged_softcap_sm80_cu_744032ad_37604cuda3std3__45__cpo3endE:
	.zero		1
	.type		_ZN79_INTERNAL_a857414e_43_flash_fwd_hdim96_fp16_paged_softcap_sm80_cu_744032ad_37604cuda3std3__419piecewise_constructE,@object
	.size		_ZN79_INTERNAL_a857414e_43_flash_fwd_hdim96_fp16_paged_softcap_sm80_cu_744032ad_37604cuda3std3__419piecewise_constructE,(_ZN79_INTERNAL_a857414e_43_flash_fwd_hdim96_fp16_paged_softcap_sm80_cu_744032ad_37604cuda3std3__45__cpo4cendE - _ZN79_INTERNAL_a857414e_43_flash_fwd_hdim96_fp16_paged_softcap_sm80_cu_744032ad_37604cuda3std3__419piecewise_constructE)
_ZN79_INTERNAL_a857414e_43_flash_fwd_hdim96_fp16_paged_softcap_sm80_cu_744032ad_37604cuda3std3__419piecewise_constructE:
	.zero		1
	.type		_ZN79_INTERNAL_a857414e_43_flash_fwd_hdim96_fp16_paged_softcap_sm80_cu_744032ad_37604cuda3std3__45__cpo4cendE,@object
	.size		_ZN79_INTERNAL_a857414e_43_flash_fwd_hdim96_fp16_paged_softcap_sm80_cu_744032ad_37604cuda3std3__45__cpo4cendE,(_ZN79_INTERNAL_a857414e_43_flash_fwd_hdim96_fp16_paged_softcap_sm80_cu_744032ad_37604cuda3std6ranges3__45__cpo4swapE - _ZN79_INTERNAL_a857414e_43_flash_fwd_hdim96_fp16_paged_softcap_sm80_cu_744032ad_37604cuda3std3__45__cpo4cendE)
_ZN79_INTERNAL_a857414e_43_flash_fwd_hdim96_fp16_paged_softcap_sm80_cu_744032ad_37604cuda3std3__45__cpo4cendE:
	.zero		1
	.type		_ZN79_INTERNAL_a857414e_43_flash_fwd_hdim96_fp16_paged_softcap_sm80_cu_744032ad_37604cuda3std6ranges3__45__cpo4swapE,@object
	.size		_ZN79_INTERNAL_a857414e_43_flash_fwd_hdim96_fp16_paged_softcap_sm80_cu_744032ad_37604cuda3std6ranges3__45__cpo4swapE,(.L_7 - _ZN79_INTERNAL_a857414e_43_flash_fwd_hdim96_fp16_paged_softcap_sm80_cu_744032ad_37604cuda3std6ranges3__45__cpo4swapE)
_ZN79_INTERNAL_a857414e_43_flash_fwd_hdim96_fp16_paged_softcap_sm80_cu_744032ad_37604cuda3std6ranges3__45__cpo4swapE:
	.zero		1
.L_7:


//--------------------- .nv.constant0._ZN7cutlass13device_kernelIN5flash19enable_sm80_to_sm89INS1_16FlashAttnFwdSm80INS1_25CollectiveMainloopFwdSm80ILi4ELi1ELb0EN4cute5tupleIJNS5_1CILi128EEENS7_ILi64EEENS7_ILi96EEEEEELi96ENS_6half_tEfNS_4arch4Sm80ELb0ELb0ELb1ELb0ELb1ELb0ELb1ELb0EEENS1_21CollectiveEpilogueFwdINS6_IJS8_SA_S9_EEENS6_IJNS7_ILi1EEESI_SI_EEESC_SE_Li128ELb0ELb1ELb0ELb0EEENS1_19SingleTileSchedulerILb0ELb0ELb1ELi128EEEEEEEEEvNT_6ParamsE --------------------------
	.section	.nv.constant0._ZN7cutlass13device_kernelIN5flash19enable_sm80_to_sm89INS1_16FlashAttnFwdSm80INS1_25CollectiveMainloopFwdSm80ILi4ELi1ELb0EN4cute5tupleIJNS5_1CILi128EEENS7_ILi64EEENS7_ILi96EEEEEELi96ENS_6half_tEfNS_4arch4Sm80ELb0ELb0ELb1ELb0ELb1ELb0ELb1ELb0EEENS1_21CollectiveEpilogueFwdINS6_IJS8_SA_S9_EEENS6_IJNS7_ILi1EEESI_SI_EEESC_SE_Li128ELb0ELb1ELb0ELb0EEENS1_19SingleTileSchedulerILb0ELb0ELb1ELi128EEEEEEEEEvNT_6ParamsE,"a",@progbits
	.sectionflags	@""
	.align	4
.nv.constant0._ZN7cutlass13device_kernelIN5flash19enable_sm80_to_sm89INS1_16FlashAttnFwdSm80INS1_25CollectiveMainloopFwdSm80ILi4ELi1ELb0EN4cute5tupleIJNS5_1CILi128EEENS7_ILi64EEENS7_ILi96EEEEEELi96ENS_6half_tEfNS_4arch4Sm80ELb0ELb0ELb1ELb0ELb1ELb0ELb1ELb0EEENS1_21CollectiveEpilogueFwdINS6_IJS8_SA_S9_EEENS6_IJNS7_ILi1EEESI_SI_EEESC_SE_Li128ELb0ELb1ELb0ELb0EEENS1_19SingleTileSchedulerILb0ELb0ELb1ELi128EEEEEEEEEvNT_6ParamsE:
	.zero		1576


//--------------------- .nv.constant0._ZN7cutlass13device_kernelIN5flash19enable_sm80_to_sm89INS1_16FlashAttnFwdSm80INS1_25CollectiveMainloopFwdSm80ILi4ELi1ELb0EN4cute5tupleIJNS5_1CILi128EEENS7_ILi64EEENS7_ILi96EEEEEELi96ENS_6half_tEfNS_4arch4Sm80ELb0ELb0ELb1ELb1ELb1ELb0ELb1ELb0EEENS1_21CollectiveEpilogueFwdINS6_IJS8_SA_S9_EEENS6_IJNS7_ILi1EEESI_SI_EEESC_SE_Li128ELb1ELb1ELb0ELb0EEENS1_19SingleTileSchedulerILb1ELb0ELb1ELi128EEEEEEEEEvNT_6ParamsE --------------------------
	.section	.nv.constant0._ZN7cutlass13device_kernelIN5flash19enable_sm80_to_sm89INS1_16FlashAttnFwdSm80INS1_25CollectiveMainloopFwdSm80ILi4ELi1ELb0EN4cute5tupleIJNS5_1CILi128EEENS7_ILi64EEENS7_ILi96EEEEEELi96ENS_6half_tEfNS_4arch4Sm80ELb0ELb0ELb1ELb1ELb1ELb0ELb1ELb0EEENS1_21CollectiveEpilogueFwdINS6_IJS8_SA_S9_EEENS6_IJNS7_ILi1EEESI_SI_EEESC_SE_Li128ELb1ELb1ELb0ELb0EEENS1_19SingleTileSchedulerILb1ELb0ELb1ELi128EEEEEEEEEvNT_6ParamsE,"a",@progbits
	.sectionflags	@""
	.align	4
.nv.constant0._ZN7cutlass13device_kernelIN5flash19enable_sm80_to_sm89INS1_16FlashAttnFwdSm80INS1_25CollectiveMainloopFwdSm80ILi4ELi1ELb0EN4cute5tupleIJNS5_1CILi128EEENS7_ILi64EEENS7_ILi96EEEEEELi96ENS_6half_tEfNS_4arch4Sm80ELb0ELb0ELb1ELb1ELb1ELb0ELb1ELb0EEENS1_21CollectiveEpilogueFwdINS6_IJS8_SA_S9_EEENS6_IJNS7_ILi1EEESI_SI_EEESC_SE_Li128ELb1ELb1ELb0ELb0EEENS1_19SingleTileSchedulerILb1ELb0ELb1ELi128EEEEEEEEEvNT_6ParamsE:
	.zero		1576


//--------------------- .nv.constant0._ZN7cutlass13device_kernelIN5flash19enable_sm80_to_sm89INS1_16FlashAttnFwdSm80INS1_25CollectiveMainloopFwdSm80ILi4ELi1ELb0EN4cute5tupleIJNS5_1CILi128EEENS7_ILi64EEENS7_ILi96EEEEEELi96ENS_6half_tEfNS_4arch4Sm80ELb0ELb0ELb1ELb1ELb1ELb1ELb1ELb0EEENS1_21CollectiveEpilogueFwdINS6_IJS8_SA_S9_EEENS6_IJNS7_ILi1EEESI_SI_EEESC_SE_Li128ELb1ELb1ELb0ELb0EEENS1_19SingleTileSchedulerILb1ELb0ELb1ELi128EEEEEEEEEvNT_6ParamsE --------------------------
	.section	.nv.constant0._ZN7cutlass13device_kernelIN5flash19enable_sm80_to_sm89INS1_16FlashAttnFwdSm80INS1_25CollectiveMainloopFwdSm80ILi4ELi1ELb0EN4cute5tupleIJNS5_1CILi128EEENS7_ILi64EEENS7_ILi96EEEEEELi96ENS_6half_tEfNS_4arch4Sm80ELb0ELb0ELb1ELb1ELb1ELb1ELb1ELb0EEENS1_21CollectiveEpilogueFwdINS6_IJS8_SA_S9_EEENS6_IJNS7_ILi1EEESI_SI_EEESC_SE_Li128ELb1ELb1ELb0ELb0EEENS1_19SingleTileSchedulerILb1ELb0ELb1ELi128EEEEEEEEEvNT_6ParamsE,"a",@progbits
	.sectionflags	@""
	.align	4
.nv.constant0._ZN7cutlass13device_kernelIN5flash19enable_sm80_to_sm89INS1_16FlashAttnFwdSm80INS1_25CollectiveMainloopFwdSm80ILi4ELi1ELb0EN4cute5tupleIJNS5_1CILi128EEENS7_ILi64EEENS7_ILi96EEEEEELi96ENS_6half_tEfNS_4arch4Sm80ELb0ELb0ELb1ELb1ELb1ELb1ELb1ELb0EEENS1_21CollectiveEpilogueFwdINS6_IJS8_SA_S9_EEENS6_IJNS7_ILi1EEESI_SI_EEESC_SE_Li128ELb1ELb1ELb0ELb0EEENS1_19SingleTileSchedulerILb1ELb0ELb1ELi128EEEEEEEEEvNT_6ParamsE:
	.zero		1576


//--------------------- .nv.constant0._ZN7cutlass13device_kernelIN5flash19enable_sm80_to_sm89INS1_16FlashAttnFwdSm80INS1_25CollectiveMainloopFwdSm80ILi4ELi1ELb0EN4cute5tupleIJNS5_1CILi128EEENS7_ILi48EEENS7_ILi96EEEEEELi96ENS_6half_tEfNS_4arch4Sm80ELb0ELb1ELb1ELb0ELb1ELb0ELb1ELb0EEENS1_21CollectiveEpilogueFwdINS6_IJS8_SA_S9_EEENS6_IJNS7_ILi1EEESI_SI_EEESC_SE_Li128ELb0ELb1ELb0ELb0EEENS1_19SingleTileSchedulerILb0ELb0ELb1ELi128EEEEEEEEEvNT_6ParamsE --------------------------
	.section	.nv.constant0._ZN7cutlass13device_kernelIN5flash19enable_sm80_to_sm89INS1_16FlashAttnFwdSm80INS1_25CollectiveMainloopFwdSm80ILi4ELi1ELb0EN4cute5tupleIJNS5_1CILi128EEENS7_ILi48EEENS7_ILi96EEEEEELi96ENS_6half_tEfNS_4arch4Sm80ELb0ELb1ELb1ELb0ELb1ELb0ELb1ELb0EEENS1_21CollectiveEpilogueFwdINS6_IJS8_SA_S9_EEENS6_IJNS7_ILi1EEESI_SI_EEESC_SE_Li128ELb0ELb1ELb0ELb0EEENS1_19SingleTileSchedulerILb0ELb0ELb1ELi128EEEEEEEEEvNT_6ParamsE,"a",@progbits
	.sectionflags	@""
	.align	4
.nv.constant0._ZN7cutlass13device_kernelIN5flash19enable_sm80_to_sm89INS1_16FlashAttnFwdSm80INS1_25CollectiveMainloopFwdSm80ILi4ELi1ELb0EN4cute5tupleIJNS5_1CILi128EEENS7_ILi48EEENS7_ILi96EEEEEELi96ENS_6half_tEfNS_4arch4Sm80ELb0ELb1ELb1ELb0ELb1ELb0ELb1ELb0EEENS1_21CollectiveEpilogueFwdINS6_IJS8_SA_S9_EEENS6_IJNS7_ILi1EEESI_SI_EEESC_SE_Li128ELb0ELb1ELb0ELb0EEENS1_19SingleTileSchedulerILb0ELb0ELb1ELi128EEEEEEEEEvNT_6ParamsE:
	.zero		1576


//--------------------- .nv.constant0._ZN7cutlass13device_kernelIN5flash19enable_sm80_to_sm89INS1_16FlashAttnFwdSm80INS1_25CollectiveMainloopFwdSm80ILi4ELi1ELb0EN4cute5tupleIJNS5_1CILi128EEENS7_ILi48EEENS7_ILi96EEEEEELi96ENS_6half_tEfNS_4arch4Sm80ELb0ELb1ELb1ELb1ELb1ELb0ELb1ELb0EEENS1_21CollectiveEpilogueFwdINS6_IJS8_SA_S9_EEENS6_IJNS7_ILi1EEESI_SI_EEESC_SE_Li128ELb1ELb1ELb0ELb0EEENS1_19SingleTileSchedulerILb1ELb0ELb1ELi128EEEEEEEEEvNT_6ParamsE --------------------------
	.section	.nv.constant0._ZN7cutlass13device_kernelIN5flash19enable_sm80_to_sm89INS1_16FlashAttnFwdSm80INS1_25CollectiveMainloopFwdSm80ILi4ELi1ELb0EN4cute5tupleIJNS5_1CILi128EEENS7_ILi48EEENS7_ILi96EEEEEELi96ENS_6half_tEfNS_4arch4Sm80ELb0ELb1ELb1ELb1ELb1ELb0ELb1ELb0EEENS1_21CollectiveEpilogueFwdINS6_IJS8_SA_S9_EEENS6_IJNS7_ILi1EEESI_SI_EEESC_SE_Li128ELb1ELb1ELb0ELb0EEENS1_19SingleTileSchedulerILb1ELb0ELb1ELi128EEEEEEEEEvNT_6ParamsE,"a",@progbits
	.sectionflags	@""
	.align	4
.nv.constant0._ZN7cutlass13device_kernelIN5flash19enable_sm80_to_sm89INS1_16FlashAttnFwdSm80INS1_25CollectiveMainloopFwdSm80ILi4ELi1ELb0EN4cute5tupleIJNS5_1CILi128EEENS7_ILi48EEENS7_ILi96EEEEEELi96ENS_6half_tEfNS_4arch4Sm80ELb0ELb1ELb1ELb1ELb1ELb0ELb1ELb0EEENS1_21CollectiveEpilogueFwdINS6_IJS8_SA_S9_EEENS6_IJNS7_ILi1EEESI_SI_EEESC_SE_Li128ELb1ELb1ELb0ELb0EEENS1_19SingleTileSchedulerILb1ELb0ELb1ELi128EEEEEEEEEvNT_6ParamsE:
	.zero		1576


//--------------------- .nv.constant0._ZN7cutlass13device_kernelIN5flash19enable_sm80_to_sm89INS1_16FlashAttnFwdSm80INS1_25CollectiveMainloopFwdSm80ILi4ELi1ELb0EN4cute5tupleIJNS5_1CILi128EEENS7_ILi48EEENS7_ILi96EEEEEELi96ENS_6half_tEfNS_4arch4Sm80ELb0ELb1ELb1ELb1ELb1ELb1ELb1ELb0EEENS1_21CollectiveEpilogueFwdINS6_IJS8_SA_S9_EEENS6_IJNS7_ILi1EEESI_SI_EEESC_SE_Li128ELb1ELb1ELb0ELb0EEENS1_19SingleTileSchedulerILb1ELb0ELb1ELi128EEEEEEEEEvNT_6ParamsE --------------------------
	.section	.nv.constant0._ZN7cutlass13device_kernelIN5flash19enable_sm80_to_sm89INS1_16FlashAttnFwdSm80INS1_25CollectiveMainloopFwdSm80ILi4ELi1ELb0EN4cute5tupleIJNS5_1CILi128EEENS7_ILi48EEENS7_ILi96EEEEEELi96ENS_6half_tEfNS_4arch4Sm80ELb0ELb1ELb1ELb1ELb1ELb1ELb1ELb0EEENS1_21CollectiveEpilogueFwdINS6_IJS8_SA_S9_EEENS6_IJNS7_ILi1EEESI_SI_EEESC_SE_Li128ELb1ELb1ELb0ELb0EEENS1_19SingleTileSchedulerILb1ELb0ELb1ELi128EEEEEEEEEvNT_6ParamsE,"a",@progbits
	.sectionflags	@""
	.align	4
.nv.constant0._ZN7cutlass13device_kernelIN5flash19enable_sm80_to_sm89INS1_16FlashAttnFwdSm80INS1_25CollectiveMainloopFwdSm80ILi4ELi1ELb0EN4cute5tupleIJNS5_1CILi128EEENS7_ILi48EEENS7_ILi96EEEEEELi96ENS_6half_tEfNS_4arch4Sm80ELb0ELb1ELb1ELb1ELb1ELb1ELb1ELb0EEENS1_21CollectiveEpilogueFwdINS6_IJS8_SA_S9_EEENS6_IJNS7_ILi1EEESI_SI_EEESC_SE_Li128ELb1ELb1ELb0ELb0EEENS1_19SingleTileSchedulerILb1ELb0ELb1ELi128EEEEEEEEEvNT_6ParamsE:
	.zero		1576


//--------------------- .nv.constant0._ZN7cutlass13device_kernelIN5flash19enable_sm80_to_sm89INS1_16FlashAttnFwdSm80INS1_25CollectiveMainloopFwdSm80ILi4ELi1ELb0EN4cute5tupleIJNS5_1CILi128EEENS7_ILi64EEENS7_ILi96EEEEEELi96ENS_6half_tEfNS_4arch4Sm80ELb1ELb0ELb1ELb0ELb1ELb0ELb1ELb0EEENS1_21CollectiveEpilogueFwdINS6_IJS8_SA_S9_EEENS6_IJNS7_ILi1EEESI_SI_EEESC_SE_Li128ELb0ELb1ELb0ELb0EEENS1_30DynamicPersistentTileSchedulerILi128ELi128ELb0ELb1ELb0EEEEEEEEEvNT_6ParamsE --------------------------
	.section	.nv.constant0._ZN7cutlass13device_kernelIN5flash19enable_sm80_to_sm89INS1_16FlashAttnFwdSm80INS1_25CollectiveMainloopFwdSm80ILi4ELi1ELb0EN4cute5tupleIJNS5_1CILi128EEENS7_ILi64EEENS7_ILi96EEEEEELi96ENS_6half_tEfNS_4arch4Sm80ELb1ELb0ELb1ELb0ELb1ELb0ELb1ELb0EEENS1_21CollectiveEpilogueFwdINS6_IJS8_SA_S9_EEENS6_IJNS7_ILi1EEESI_SI_EEESC_SE_Li128ELb0ELb1ELb0ELb0EEENS1_30DynamicPersistentTileSchedulerILi128ELi128ELb0ELb1ELb0EEEEEEEEEvNT_6ParamsE,"a",@progbits
	.sectionflags	@""
	.align	4
.nv.constant0._ZN7cutlass13device_kernelIN5flash19enable_sm80_to_sm89INS1_16FlashAttnFwdSm80INS1_25CollectiveMainloopFwdSm80ILi4ELi1ELb0EN4cute5tupleIJNS5_1CILi128EEENS7_ILi64EEENS7_ILi96EEEEEELi96ENS_6half_tEfNS_4arch4Sm80ELb1ELb0ELb1ELb0ELb1ELb0ELb1ELb0EEENS1_21CollectiveEpilogueFwdINS6_IJS8_SA_S9_EEENS6_IJNS7_ILi1EEESI_SI_EEESC_SE_Li128ELb0ELb1ELb0ELb0EEENS1_30DynamicPersistentTileSchedulerILi128ELi128ELb0ELb1ELb0EEEEEEEEEvNT_6ParamsE:
	.zero		1592


//--------------------- .nv.constant0._ZN7cutlass13device_kernelIN5flash19enable_sm80_to_sm89INS1_16FlashAttnFwdSm80INS1_25CollectiveMainloopFwdSm80ILi4ELi1ELb0EN4cute5tupleIJNS5_1CILi128EEENS7_ILi64EEENS7_ILi96EEEEEELi96ENS_6half_tEfNS_4arch4Sm80ELb1ELb0ELb1ELb1ELb1ELb0ELb1ELb0EEENS1_21CollectiveEpilogueFwdINS6_IJS8_SA_S9_EEENS6_IJNS7_ILi1EEESI_SI_EEESC_SE_Li128ELb1ELb1ELb0ELb0EEENS1_19SingleTileSchedulerILb1ELb0ELb1ELi128EEEEEEEEEvNT_6ParamsE --------------------------
	.section	.nv.constant0._ZN7cutlass13device_kernelIN5flash19enable_sm80_to_sm89INS1_16FlashAttnFwdSm80INS1_25CollectiveMainloopFwdSm80ILi4ELi1ELb0EN4cute5tupleIJNS5_1CILi128EEENS7_ILi64EEENS7_ILi96EEEEEELi96ENS_6half_tEfNS_4arch4Sm80ELb1ELb0ELb1ELb1ELb1ELb0ELb1ELb0EEENS1_21CollectiveEpilogueFwdINS6_IJS8_SA_S9_EEENS6_IJNS7_ILi1EEESI_SI_EEESC_SE_Li128ELb1ELb1ELb0ELb0EEENS1_19SingleTileSchedulerILb1ELb0ELb1ELi128EEEEEEEEEvNT_6ParamsE,"a",@progbits
	.sectionflags	@""
	.align	4
.nv.constant0._ZN7cutlass13device_kernelIN5flash19enable_sm80_to_sm89INS1_16FlashAttnFwdSm80INS1_25CollectiveMainloopFwdSm80ILi4ELi1ELb0EN4cute5tupleIJNS5_1CILi128EEENS7_ILi64EEENS7_ILi96EEEEEELi96ENS_6half_tEfNS_4arch4Sm80ELb1ELb0ELb1ELb1ELb1ELb0ELb1ELb0EEENS1_21CollectiveEpilogueFwdINS6_IJS8_SA_S9_EEENS6_IJNS7_ILi1EEESI_SI_EEESC_SE_Li128ELb1ELb1ELb0ELb0EEENS1_19SingleTileSchedulerILb1ELb0ELb1ELi128EEEEEEEEEvNT_6ParamsE:
	.zero		1576


//--------------------- .nv.constant0._ZN7cutlass13device_kernelIN5flash19enable_sm80_to_sm89INS1_16FlashAttnFwdSm80INS1_25CollectiveMainloopFwdSm80ILi4ELi1ELb0EN4cute5tupleIJNS5_1CILi128EEENS7_ILi64EEENS7_ILi96EEEEEELi96ENS_6half_tEfNS_4arch4Sm80ELb1ELb0ELb1ELb1ELb1ELb1ELb1ELb0EEENS1_21CollectiveEpilogueFwdINS6_IJS8_SA_S9_EEENS6_IJNS7_ILi1EEESI_SI_EEESC_SE_Li128ELb1ELb1ELb0ELb0EEENS1_19SingleTileSchedulerILb1ELb0ELb1ELi128EEEEEEEEEvNT_6ParamsE --------------------------
	.section	.nv.constant0._ZN7cutlass13device_kernelIN5flash19enable_sm80_to_sm89INS1_16FlashAttnFwdSm80INS1_25CollectiveMainloopFwdSm80ILi4ELi1ELb0EN4cute5tupleIJNS5_1CILi128EEENS7_ILi64EEENS7_ILi96EEEEEELi96ENS_6half_tEfNS_4arch4Sm80ELb1ELb0ELb1ELb1ELb1ELb1ELb1ELb0EEENS1_21CollectiveEpilogueFwdINS6_IJS8_SA_S9_EEENS6_IJNS7_ILi1EEESI_SI_EEESC_SE_Li128ELb1ELb1ELb0ELb0EEENS1_19SingleTileSchedulerILb1ELb0ELb1ELi128EEEEEEEEEvNT_6ParamsE,"a",@progbits
	.sectionflags	@""
	.align	4
.nv.constant0._ZN7cutlass13device_kernelIN5flash19enable_sm80_to_sm89INS1_16FlashAttnFwdSm80INS1_25CollectiveMainloopFwdSm80ILi4ELi1ELb0EN4cute5tupleIJNS5_1CILi128EEENS7_ILi64EEENS7_ILi96EEEEEELi96ENS_6half_tEfNS_4arch4Sm80ELb1ELb0ELb1ELb1ELb1ELb1ELb1ELb0EEENS1_21CollectiveEpilogueFwdINS6_IJS8_SA_S9_EEENS6_IJNS7_ILi1EEESI_SI_EEESC_SE_Li128ELb1ELb1ELb0ELb0EEENS1_19SingleTileSchedulerILb1ELb0ELb1ELi128EEEEEEEEEvNT_6ParamsE:
	.zero		1576


//--------------------- SYMBOLS --------------------------

	.type		.nv.reservedSmem.offset0,@object
	.size		.nv.reservedSmem.offset0,0x4
